// auto-generated by cutlass_sweep.gemm — config: {"arch": "sm_100", "cluster_m": 4, "cluster_n": 4, "dtype": "fp16", "dtype_b": "fp16", "layout": "tn", "stages": 7, "tile_k": 64, "tile_m": 128, "tile_n": 128}
#include "cutlass/cutlass.h"
#include "cutlass/gemm/collective/collective_builder.hpp"
#include "cutlass/gemm/device/gemm_universal_adapter.h"
#include "cutlass/gemm/kernel/gemm_universal.hpp"
#include "cutlass/epilogue/collective/collective_builder.hpp"

using ElemA = cutlass::half_t;
using ElemB = cutlass::half_t;
using ElemCD = cutlass::half_t;
using Acc  = float;
using TileShape    = cute::Shape<cute::_128, cute::_128, cute::_64>;
using ClusterShape = cute::Shape<cute::_4, cute::_4, cute::_1>;

using CollectiveEpilogue = typename cutlass::epilogue::collective::CollectiveBuilder<
    cutlass::arch::Sm100, cutlass::arch::OpClassTensorOp,
    TileShape, ClusterShape,
    cutlass::epilogue::collective::EpilogueTileAuto,
    Acc, Acc,
    ElemCD, cutlass::layout::RowMajor, 128 / cutlass::sizeof_bits<ElemCD>::value,
    ElemCD, cutlass::layout::RowMajor, 128 / cutlass::sizeof_bits<ElemCD>::value,
    cutlass::epilogue::collective::EpilogueScheduleAuto
  >::CollectiveOp;

using CollectiveMainloop = typename cutlass::gemm::collective::CollectiveBuilder<
    cutlass::arch::Sm100, cutlass::arch::OpClassTensorOp,
    ElemA, cutlass::layout::ColumnMajor, 128 / cutlass::sizeof_bits<ElemA>::value,
    ElemB, cutlass::layout::RowMajor, 128 / cutlass::sizeof_bits<ElemB>::value,
    Acc,
    TileShape, ClusterShape,
    cutlass::gemm::collective::StageCount<7>,
    cutlass::gemm::collective::KernelScheduleAuto
  >::CollectiveOp;

using GemmKernel = cutlass::gemm::kernel::GemmUniversal<
    cute::Shape<int,int,int,int>,
    CollectiveMainloop,
    CollectiveEpilogue
>;
using Gemm = cutlass::gemm::device::GemmUniversalAdapter<GemmKernel>;

// Force the device kernel symbol into the cubin without needing a host main.
auto* _anchor = &cutlass::device_kernel<GemmKernel>;


// ===== COMPILED SASS (sm_100a) =====

	.target	sm_100a

	.elftype	@"ET_EXEC"


//--------------------- .note.nv.tkinfo           --------------------------
	.section	.note.nv.tkinfo,"",@"SHT_NOTE"
	.sectionflags	@"SHF_NOTE_NV_TKINFO"
	.tkinfo
        /*0018*/ 	.word	0x00000002
        /*0030*/ 	.string	""
        /*0030*/ 	.string	"ptxas"
        /*0030*/ 	.string	"Cuda compilation tools, release 13.0, V13.0.88"
        /*0030*/ 	.string	"Build cuda_13.0.r13.0/compiler.36424714_0"
        /*0030*/ 	.string	"-arch sm_100a -m 64 "



//--------------------- .note.nv.cuinfo           --------------------------
	.section	.note.nv.cuinfo,"",@"SHT_NOTE"
	.sectionflags	@"SHF_NOTE_NV_CUINFO"
        /*0018*/ 	.short	0x0002
        /*001a*/ 	.short	0x0064
        /*001c*/ 	.short	0x0082
	.zero		2


//--------------------- .nv.info                  --------------------------
	.section	.nv.info,"",@"SHT_CUDA_INFO"
	.align	4


	//----- nvinfo : EIATTR_REGCOUNT
	.align		4
        /*0000*/ 	.byte	0x04, 0x2f
        /*0002*/ 	.short	(.L_19 - .L_18)
	.align		4
.L_18:
        /*0004*/ 	.word	index@(_ZN7cutlass13device_kernelINS_4gemm6kernel13GemmUniversalIN4cute5tupleIJiiiiEEENS1_10collective13CollectiveMmaINS1_35MainloopSm100TmaUmmaWarpSpecializedILi7ELi2ELi4ENS5_IJNS4_1CILi4EEESB_NSA_ILi1EEEEEEEENS5_IJNSA_ILi128EEESF_NSA_ILi64EEEEEENS_6half_tENS5_IJSC_llEEESI_SJ_NS4_8TiledMMAINS4_8MMA_AtomIJNS4_26SM100_MMA_F16BF16_2x1SM_SSISI_SI_fLi128ELi128ELNS4_4UMMA5MajorE1ELSO_1ELNSN_7ScaleInE0ELSP_0EEEEEENS4_6LayoutINS5_IJSC_SC_SC_EEENS5_IJNSA_ILi0EEESU_SU_EEEEENS5_IJNS4_10UnderscoreESX_SX_EEEEENS4_28SM100_TMA_2SM_LOAD_MULTICASTENS4_14ComposedLayoutINS4_7SwizzleILi3ELi4ELi3EEENS4_18smem_ptr_flag_bitsILi16EEENSS_INS5_IJSG_NSA_ILi8EEEEEENS5_IJSC_SG_EEEEEEEvNS4_8identityES10_S1A_vS1B_EENS_8epilogue10collective18CollectiveEpilogueINS1D_23Sm100TmaWarpSpecializedILi4ELi2ELi16ELb1ELb0EEEJNS5_IJSG_SF_SG_EEENS5_IJNSS_ISG_SC_EENSS_INS5_IJNSA_ILi16EEENSA_ILi2EEEEEES18_EEEEESI_NS5_IJlSC_lEEESI_S1P_NS1D_6fusion15FusionCallbacksIS1H_NS1Q_17LinearCombinationISI_fSI_fLNS_15FloatRoundStyleE2EEES1I_S1O_JEEENS4_5SM1004TMEM4LOAD26SM100_TMEM_LOAD_32dp32b16xENS4_13SM90_TMA_LOADENS11_INS12_ILi1ELi4ELi3EEES15_NSS_INS5_IJS16_S1K_EEENS5_IJS1K_SC_EEEEEEENS4_39AutoVectorizingCopyWithAssumedAlignmentILi128EEENS4_14SM90_TMA_STOREES25_S27_S27_EEEvvEEEEvNT_6ParamsE)
        /*0008*/ 	.word	0x0000005f


	//----- nvinfo : EIATTR_FRAME_SIZE
	.align		4
.L_19:
        /*000c*/ 	.byte	0x04, 0x11
        /*000e*/ 	.short	(.L_21 - .L_20)
	.align		4
.L_20:
        /*0010*/ 	.word	index@($__internal_2_$__cuda_sm10x_tcgen05_guardrail_trap_unallocated_columns_being_dealloced)
        /*0014*/ 	.word	0x00000000


	//----- nvinfo : EIATTR_FRAME_SIZE
	.align		4
.L_21:
        /*0018*/ 	.byte	0x04, 0x11
        /*001a*/ 	.short	(.L_23 - .L_22)
	.align		4
.L_22:
        /*001c*/ 	.word	index@($__internal_1_$__cuda_sm10x_tcgen05_guardrail_trap_phase_invalid_during_alloc)
        /*0020*/ 	.word	0x00000000


	//----- nvinfo : EIATTR_FRAME_SIZE
	.align		4
.L_23:
        /*0024*/ 	.byte	0x04, 0x11
        /*0026*/ 	.short	(.L_25 - .L_24)
	.align		4
.L_24:
        /*0028*/ 	.word	index@($__internal_0_$__cuda_sm10x_tcgen05_guardrail_trap_col_being_dealloced_not_returned_by_alloc)
        /*002c*/ 	.word	0x00000000


	//----- nvinfo : EIATTR_FRAME_SIZE
	.align		4
.L_25:
        /*0030*/ 	.byte	0x04, 0x11
        /*0032*/ 	.short	(.L_27 - .L_26)
	.align		4
.L_26:
        /*0034*/ 	.word	index@(_ZN7cutlass13device_kernelINS_4gemm6kernel13GemmUniversalIN4cute5tupleIJiiiiEEENS1_10collective13CollectiveMmaINS1_35MainloopSm100TmaUmmaWarpSpecializedILi7ELi2ELi4ENS5_IJNS4_1CILi4EEESB_NSA_ILi1EEEEEEEENS5_IJNSA_ILi128EEESF_NSA_ILi64EEEEEENS_6half_tENS5_IJSC_llEEESI_SJ_NS4_8TiledMMAINS4_8MMA_AtomIJNS4_26SM100_MMA_F16BF16_2x1SM_SSISI_SI_fLi128ELi128ELNS4_4UMMA5MajorE1ELSO_1ELNSN_7ScaleInE0ELSP_0EEEEEENS4_6LayoutINS5_IJSC_SC_SC_EEENS5_IJNSA_ILi0EEESU_SU_EEEEENS5_IJNS4_10UnderscoreESX_SX_EEEEENS4_28SM100_TMA_2SM_LOAD_MULTICASTENS4_14ComposedLayoutINS4_7SwizzleILi3ELi4ELi3EEENS4_18smem_ptr_flag_bitsILi16EEENSS_INS5_IJSG_NSA_ILi8EEEEEENS5_IJSC_SG_EEEEEEEvNS4_8identityES10_S1A_vS1B_EENS_8epilogue10collective18CollectiveEpilogueINS1D_23Sm100TmaWarpSpecializedILi4ELi2ELi16ELb1ELb0EEEJNS5_IJSG_SF_SG_EEENS5_IJNSS_ISG_SC_EENSS_INS5_IJNSA_ILi16EEENSA_ILi2EEEEEES18_EEEEESI_NS5_IJlSC_lEEESI_S1P_NS1D_6fusion15FusionCallbacksIS1H_NS1Q_17LinearCombinationISI_fSI_fLNS_15FloatRoundStyleE2EEES1I_S1O_JEEENS4_5SM1004TMEM4LOAD26SM100_TMEM_LOAD_32dp32b16xENS4_13SM90_TMA_LOADENS11_INS12_ILi1ELi4ELi3EEES15_NSS_INS5_IJS16_S1K_EEENS5_IJS1K_SC_EEEEEEENS4_39AutoVectorizingCopyWithAssumedAlignmentILi128EEENS4_14SM90_TMA_STOREES25_S27_S27_EEEvvEEEEvNT_6ParamsE)
        /*0038*/ 	.word	0x00000000


	//----- nvinfo : EIATTR_MIN_STACK_SIZE
	.align		4
.L_27:
        /*003c*/ 	.byte	0x04, 0x12
        /*003e*/ 	.short	(.L_29 - .L_28)
	.align		4
.L_28:
        /*0040*/ 	.word	index@(_ZN7cutlass13device_kernelINS_4gemm6kernel13GemmUniversalIN4cute5tupleIJiiiiEEENS1_10collective13CollectiveMmaINS1_35MainloopSm100TmaUmmaWarpSpecializedILi7ELi2ELi4ENS5_IJNS4_1CILi4EEESB_NSA_ILi1EEEEEEEENS5_IJNSA_ILi128EEESF_NSA_ILi64EEEEEENS_6half_tENS5_IJSC_llEEESI_SJ_NS4_8TiledMMAINS4_8MMA_AtomIJNS4_26SM100_MMA_F16BF16_2x1SM_SSISI_SI_fLi128ELi128ELNS4_4UMMA5MajorE1ELSO_1ELNSN_7ScaleInE0ELSP_0EEEEEENS4_6LayoutINS5_IJSC_SC_SC_EEENS5_IJNSA_ILi0EEESU_SU_EEEEENS5_IJNS4_10UnderscoreESX_SX_EEEEENS4_28SM100_TMA_2SM_LOAD_MULTICASTENS4_14ComposedLayoutINS4_7SwizzleILi3ELi4ELi3EEENS4_18smem_ptr_flag_bitsILi16EEENSS_INS5_IJSG_NSA_ILi8EEEEEENS5_IJSC_SG_EEEEEEEvNS4_8identityES10_S1A_vS1B_EENS_8epilogue10collective18CollectiveEpilogueINS1D_23Sm100TmaWarpSpecializedILi4ELi2ELi16ELb1ELb0EEEJNS5_IJSG_SF_SG_EEENS5_IJNSS_ISG_SC_EENSS_INS5_IJNSA_ILi16EEENSA_ILi2EEEEEES18_EEEEESI_NS5_IJlSC_lEEESI_S1P_NS1D_6fusion15FusionCallbacksIS1H_NS1Q_17LinearCombinationISI_fSI_fLNS_15FloatRoundStyleE2EEES1I_S1O_JEEENS4_5SM1004TMEM4LOAD26SM100_TMEM_LOAD_32dp32b16xENS4_13SM90_TMA_LOADENS11_INS12_ILi1ELi4ELi3EEES15_NSS_INS5_IJS16_S1K_EEENS5_IJS1K_SC_EEEEEEENS4_39AutoVectorizingCopyWithAssumedAlignmentILi128EEENS4_14SM90_TMA_STOREES25_S27_S27_EEEvvEEEEvNT_6ParamsE)
        /*0044*/ 	.word	0x00000000
.L_29:


//--------------------- .nv.compat                --------------------------
	.section	.nv.compat,"",@"SHT_CUDA_COMPAT_INFO"
	.align	4
        /*0000*/ 	.byte	0x02, 0x09, 0x01, 0x00, 0x02, 0x02, 0x02, 0x00, 0x02, 0x05, 0x05, 0x00, 0x03, 0x07, 0x01, 0x01
        /*0010*/ 	.byte	0x02, 0x03, 0x01, 0x00, 0x02, 0x06, 0x01, 0x00, 0x04, 0x0b, 0x08, 0x00, 0x09, 0x00, 0x00, 0x00
        /*0020*/ 	.byte	0x00, 0x00, 0x00, 0x00


//--------------------- .nv.info._ZN7cutlass13device_kernelINS_4gemm6kernel13GemmUniversalIN4cute5tupleIJiiiiEEENS1_10collective13CollectiveMmaINS1_35MainloopSm100TmaUmmaWarpSpecializedILi7ELi2ELi4ENS5_IJNS4_1CILi4EEESB_NSA_ILi1EEEEEEEENS5_IJNSA_ILi128EEESF_NSA_ILi64EEEEEENS_6half_tENS5_IJSC_llEEESI_SJ_NS4_8TiledMMAINS4_8MMA_AtomIJNS4_26SM100_MMA_F16BF16_2x1SM_SSISI_SI_fLi128ELi128ELNS4_4UMMA5MajorE1ELSO_1ELNSN_7ScaleInE0ELSP_0EEEEEENS4_6LayoutINS5_IJSC_SC_SC_EEENS5_IJNSA_ILi0EEESU_SU_EEEEENS5_IJNS4_10UnderscoreESX_SX_EEEEENS4_28SM100_TMA_2SM_LOAD_MULTICASTENS4_14ComposedLayoutINS4_7SwizzleILi3ELi4ELi3EEENS4_18smem_ptr_flag_bitsILi16EEENSS_INS5_IJSG_NSA_ILi8EEEEEENS5_IJSC_SG_EEEEEEEvNS4_8identityES10_S1A_vS1B_EENS_8epilogue10collective18CollectiveEpilogueINS1D_23Sm100TmaWarpSpecializedILi4ELi2ELi16ELb1ELb0EEEJNS5_IJSG_SF_SG_EEENS5_IJNSS_ISG_SC_EENSS_INS5_IJNSA_ILi16EEENSA_ILi2EEEEEES18_EEEEESI_NS5_IJlSC_lEEESI_S1P_NS1D_6fusion15FusionCallbacksIS1H_NS1Q_17LinearCombinationISI_fSI_fLNS_15FloatRoundStyleE2EEES1I_S1O_JEEENS4_5SM1004TMEM4LOAD26SM100_TMEM_LOAD_32dp32b16xENS4_13SM90_TMA_LOADENS11_INS12_ILi1ELi4ELi3EEES15_NSS_INS5_IJS16_S1K_EEENS5_IJS1K_SC_EEEEEEENS4_39AutoVectorizingCopyWithAssumedAlignmentILi128EEENS4_14SM90_TMA_STOREES25_S27_S27_EEEvvEEEEvNT_6ParamsE --------------------------
	.section	.nv.info._ZN7cutlass13device_kernelINS_4gemm6kernel13GemmUniversalIN4cute5tupleIJiiiiEEENS1_10collective13CollectiveMmaINS1_35MainloopSm100TmaUmmaWarpSpecializedILi7ELi2ELi4ENS5_IJNS4_1CILi4EEESB_NSA_ILi1EEEEEEEENS5_IJNSA_ILi128EEESF_NSA_ILi64EEEEEENS_6half_tENS5_IJSC_llEEESI_SJ_NS4_8TiledMMAINS4_8MMA_AtomIJNS4_26SM100_MMA_F16BF16_2x1SM_SSISI_SI_fLi128ELi128ELNS4_4UMMA5MajorE1ELSO_1ELNSN_7ScaleInE0ELSP_0EEEEEENS4_6LayoutINS5_IJSC_SC_SC_EEENS5_IJNSA_ILi0EEESU_SU_EEEEENS5_IJNS4_10UnderscoreESX_SX_EEEEENS4_28SM100_TMA_2SM_LOAD_MULTICASTENS4_14ComposedLayoutINS4_7SwizzleILi3ELi4ELi3EEENS4_18smem_ptr_flag_bitsILi16EEENSS_INS5_IJSG_NSA_ILi8EEEEEENS5_IJSC_SG_EEEEEEEvNS4_8identityES10_S1A_vS1B_EENS_8epilogue10collective18CollectiveEpilogueINS1D_23Sm100TmaWarpSpecializedILi4ELi2ELi16ELb1ELb0EEEJNS5_IJSG_SF_SG_EEENS5_IJNSS_ISG_SC_EENSS_INS5_IJNSA_ILi16EEENSA_ILi2EEEEEES18_EEEEESI_NS5_IJlSC_lEEESI_S1P_NS1D_6fusion15FusionCallbacksIS1H_NS1Q_17LinearCombinationISI_fSI_fLNS_15FloatRoundStyleE2EEES1I_S1O_JEEENS4_5SM1004TMEM4LOAD26SM100_TMEM_LOAD_32dp32b16xENS4_13SM90_TMA_LOADENS11_INS12_ILi1ELi4ELi3EEES15_NSS_INS5_IJS16_S1K_EEENS5_IJS1K_SC_EEEEEEENS4_39AutoVectorizingCopyWithAssumedAlignmentILi128EEENS4_14SM90_TMA_STOREES25_S27_S27_EEEvvEEEEvNT_6ParamsE,"",@"SHT_CUDA_INFO"
	.sectionflags	@""
	.align	4


	//----- nvinfo : EIATTR_CUDA_API_VERSION
	.align		4
        /*0000*/ 	.byte	0x04, 0x37
        /*0002*/ 	.short	(.L_31 - .L_30)
.L_30:
        /*0004*/ 	.word	0x00000082


	//----- nvinfo : EIATTR_KPARAM_INFO
	.align		4
.L_31:
        /*0008*/ 	.byte	0x04, 0x17
        /*000a*/ 	.short	(.L_33 - .L_32)
.L_32:
        /*000c*/ 	.word	0x00000000
        /*0010*/ 	.short	0x0000
        /*0012*/ 	.short	0x0000
        /*0014*/ 	.byte	0x00, 0xf0, 0x01, 0x20


	//----- nvinfo : EIATTR_AT_ENTRY_FRAGMENTS
	.align		4
.L_33:
        /*0018*/ 	.byte	0x04, 0x4f
        /*001a*/ 	.short	(.L_35 - .L_34)


	//   ....[0]....
.L_34:
        /*001c*/ 	.word	0x00000007


	//----- nvinfo : EIATTR_RESERVED_SMEM_USED
	.align		4
.L_35:
        /*0020*/ 	.byte	0x01, 0x41
	.zero		2


	//----- nvinfo : EIATTR_SPARSE_MMA_MASK
	.align		4
        /*0024*/ 	.byte	0x03, 0x50
        /*0026*/ 	.short	0x0000


	//----- nvinfo : EIATTR_TCGEN05_2CTA_USED
	.align		4
        /*0028*/ 	.byte	0x01, 0x52
	.zero		2


	//----- nvinfo : EIATTR_MAXREG_COUNT
	.align		4
        /*002c*/ 	.byte	0x03, 0x1b
        /*002e*/ 	.short	0x00ff


	//----- nvinfo : EIATTR_NUM_BARRIERS
	.align		4
        /*0030*/ 	.byte	0x02, 0x4c
        /*0032*/ 	.byte	0x07
	.zero		1


	//----- nvinfo : EIATTR_EXTERNS
	.align		4
        /*0034*/ 	.byte	0x04, 0x0f
        /*0036*/ 	.short	(.L_37 - .L_36)


	//   ....[0]....
	.align		4
.L_36:
        /*0038*/ 	.word	index@(__assertfail)


	//----- nvinfo : EIATTR_MERCURY_ISA_VERSION
	.align		4
.L_37:
        /*003c*/ 	.byte	0x03, 0x5f
        /*003e*/ 	.short	0x0101


	//----- nvinfo : EIATTR_INT_WARP_WIDE_INSTR_OFFSETS
	.align		4
        /*0040*/ 	.byte	0x04, 0x31
        /*0042*/ 	.short	(.L_39 - .L_38)


	//   ....[0]....
.L_38:
        /*0044*/ 	.word	0x00000db0


	//   ....[1]....
        /*0048*/ 	.word	0x00000e50


	//   ....[2]....
        /*004c*/ 	.word	0x00002600


	//   ....[3]....
        /*0050*/ 	.word	0x00004670


	//   ....[4]....
        /*0054*/ 	.word	0x00004690


	//   ....[5]....
        /*0058*/ 	.word	0x000046c0


	//   ....[6]....
        /*005c*/ 	.word	0x00004fd0


	//   ....[7]....
        /*0060*/ 	.word	0x00004ff0


	//   ....[8]....
        /*0064*/ 	.word	0x000050c0


	//   ....[9]....
        /*0068*/ 	.word	0x000051a0


	//   ....[10]....
        /*006c*/ 	.word	0x000051c0


	//   ....[11]....
        /*0070*/ 	.word	0x00005280


	//   ....[12]....
        /*0074*/ 	.word	0x00005380


	//   ....[13]....
        /*0078*/ 	.word	0x000053a0


	//   ....[14]....
        /*007c*/ 	.word	0x000054d0


	//   ....[15]....
        /*0080*/ 	.word	0x00005650


	//   ....[16]....
        /*0084*/ 	.word	0x00005660


	//   ....[17]....
        /*0088*/ 	.word	0x00005780


	//----- nvinfo : EIATTR_COOP_GROUP_MASK_REGIDS
	.align		4
.L_39:
        /*008c*/ 	.byte	0x04, 0x29
        /*008e*/ 	.short	(.L_41 - .L_40)


	//   ....[0]....
.L_40:
        /*0090*/ 	.word	0xffffffff


	//   ....[1]....
        /*0094*/ 	.word	0xffffffff


	//   ....[2]....
        /*0098*/ 	.word	0xffffffff


	//   ....[3]....
        /*009c*/ 	.word	0xffffffff


	//   ....[4]....
        /*00a0*/ 	.word	0xffffffff


	//   ....[5]....
        /*00a4*/ 	.word	0xffffffff


	//   ....[6]....
        /*00a8*/ 	.word	0xffffffff


	//   ....[7]....
        /*00ac*/ 	.word	0xffffffff


	//   ....[8]....
        /*00b0*/ 	.word	0xffffffff


	//   ....[9]....
        /*00b4*/ 	.word	0xffffffff


	//   ....[10]....
        /*00b8*/ 	.word	0xffffffff


	//   ....[11]....
        /*00bc*/ 	.word	0xffffffff


	//   ....[12]....
        /*00c0*/ 	.word	0xffffffff


	//   ....[13]....
        /*00c4*/ 	.word	0xffffffff


	//----- nvinfo : EIATTR_COOP_GROUP_INSTR_OFFSETS
	.align		4
.L_41:
        /*00c8*/ 	.byte	0x04, 0x28
        /*00ca*/ 	.short	(.L_43 - .L_42)


	//   ....[0]....
.L_42:
        /*00cc*/ 	.word	0x000000c0


	//   ....[1]....
        /*00d0*/ 	.word	0x00000500


	//   ....[2]....
        /*00d4*/ 	.word	0x00000720


	//   ....[3]....
        /*00d8*/ 	.word	0x000008b0


	//   ....[4]....
        /*00dc*/ 	.word	0x000009a0


	//   ....[5]....
        /*00e0*/ 	.word	0x00000b00


	//   ....[6]....
        /*00e4*/ 	.word	0x00000c90


	//   ....[7]....
        /*00e8*/ 	.word	0x00000ed0


	//   ....[8]....
        /*00ec*/ 	.word	0x000024e0


	//   ....[9]....
        /*00f0*/ 	.word	0x00003470


	//   ....[10]....
        /*00f4*/ 	.word	0x00003940


	//   ....[11]....
        /*00f8*/ 	.word	0x00003970


	//   ....[12]....
        /*00fc*/ 	.word	0x00004570


	//   ....[13]....
        /*0100*/ 	.word	0x00004780


	//----- nvinfo : EIATTR_VRC_CTA_INIT_COUNT
	.align		4
.L_43:
        /*0104*/ 	.byte	0x02, 0x4a
        /*0106*/ 	.byte	0x80
	.zero		1


	//----- nvinfo : EIATTR_SYSCALL_OFFSETS
	.align		4
        /*0108*/ 	.byte	0x04, 0x46
        /*010a*/ 	.short	(.L_45 - .L_44)


	//   ....[0]....
.L_44:
        /*010c*/ 	.word	0x000062c0


	//   ....[1]....
        /*0110*/ 	.word	0x000063b0


	//   ....[2]....
        /*0114*/ 	.word	0x00006ab0


	//   ....[3]....
        /*0118*/ 	.word	0x000073d0


	//   ....[4]....
        /*011c*/ 	.word	0x00007c90


	//   ....[5]....
        /*0120*/ 	.word	0x00008550


	//----- nvinfo : EIATTR_MBARRIER_INSTR_OFFSETS
	.align		4
.L_45:
        /*0124*/ 	.byte	0x04, 0x39
        /*0126*/ 	.short	(.L_47 - .L_46)


	//   ....[0]....
.L_46:
        /*0128*/ 	.word	0x00000630
        /*012c*/ 	.word	0x000000ff
        /*0130*/ 	.word	0x00000000
        /*0134*/ 	.short	0x0100
        /*0136*/ 	.byte	0x07
	.zero		1


	//   ....[1]....
        /*0138*/ 	.word	0x00000640
        /*013c*/ 	.word	0x000000ff
        /*0140*/ 	.word	0x00000038
        /*0144*/ 	.short	0x0100
        /*0146*/ 	.byte	0x07
	.zero		1


	//   ....[2]....
        /*0148*/ 	.word	0x00000650
        /*014c*/ 	.word	0x000000ff
        /*0150*/ 	.word	0x00000008
        /*0154*/ 	.short	0x0100
        /*0156*/ 	.byte	0x07
	.zero		1


	//   ....[3]....
        /*0158*/ 	.word	0x00000660
        /*015c*/ 	.word	0x000000ff
        /*0160*/ 	.word	0x00000040
        /*0164*/ 	.short	0x0100
        /*0166*/ 	.byte	0x07
	.zero		1


	//   ....[4]....
        /*0168*/ 	.word	0x00000670
        /*016c*/ 	.word	0x000000ff
        /*0170*/ 	.word	0x00000010
        /*0174*/ 	.short	0x0100
        /*0176*/ 	.byte	0x07
	.zero		1


	//   ....[5]....
        /*0178*/ 	.word	0x00000680
        /*017c*/ 	.word	0x000000ff
        /*0180*/ 	.word	0x00000048
        /*0184*/ 	.short	0x0100
        /*0186*/ 	.byte	0x07
	.zero		1


	//   ....[6]....
        /*0188*/ 	.word	0x00000690
        /*018c*/ 	.word	0x000000ff
        /*0190*/ 	.word	0x00000018
        /*0194*/ 	.short	0x0100
        /*0196*/ 	.byte	0x07
	.zero		1


	//   ....[7]....
        /*0198*/ 	.word	0x000006a0
        /*019c*/ 	.word	0x000000ff
        /*01a0*/ 	.word	0x00000050
        /*01a4*/ 	.short	0x0100
        /*01a6*/ 	.byte	0x07
	.zero		1


	//   ....[8]....
        /*01a8*/ 	.word	0x000006b0
        /*01ac*/ 	.word	0x000000ff
        /*01b0*/ 	.word	0x00000020
        /*01b4*/ 	.short	0x0100
        /*01b6*/ 	.byte	0x07
	.zero		1


	//   ....[9]....
        /*01b8*/ 	.word	0x000006c0
        /*01bc*/ 	.word	0x000000ff
        /*01c0*/ 	.word	0x00000058
        /*01c4*/ 	.short	0x0100
        /*01c6*/ 	.byte	0x07
	.zero		1


	//   ....[10]....
        /*01c8*/ 	.word	0x000006d0
        /*01cc*/ 	.word	0x000000ff
        /*01d0*/ 	.word	0x00000028
        /*01d4*/ 	.short	0x0100
        /*01d6*/ 	.byte	0x07
	.zero		1


	//   ....[11]....
        /*01d8*/ 	.word	0x000006e0
        /*01dc*/ 	.word	0x000000ff
        /*01e0*/ 	.word	0x00000060
        /*01e4*/ 	.short	0x0100
        /*01e6*/ 	.byte	0x07
	.zero		1


	//   ....[12]....
        /*01e8*/ 	.word	0x000006f0
        /*01ec*/ 	.word	0x000000ff
        /*01f0*/ 	.word	0x00000030
        /*01f4*/ 	.short	0x0100
        /*01f6*/ 	.byte	0x07
	.zero		1


	//   ....[13]....
        /*01f8*/ 	.word	0x00000700
        /*01fc*/ 	.word	0x000000ff
        /*0200*/ 	.word	0x00000068
        /*0204*/ 	.short	0x0100
        /*0206*/ 	.byte	0x07
	.zero		1


	//   ....[14]....
        /*0208*/ 	.word	0x00000820
        /*020c*/ 	.word	0x000000ff
        /*0210*/ 	.word	0x00000070
        /*0214*/ 	.short	0x0100
        /*0216*/ 	.byte	0x07
	.zero		1


	//   ....[15]....
        /*0218*/ 	.word	0x00000830
        /*021c*/ 	.word	0x000000ff
        /*0220*/ 	.word	0x00000090
        /*0224*/ 	.short	0x0100
        /*0226*/ 	.byte	0x07
	.zero		1


	//   ....[16]....
        /*0228*/ 	.word	0x00000840
        /*022c*/ 	.word	0x000000ff
        /*0230*/ 	.word	0x00000078
        /*0234*/ 	.short	0x0100
        /*0236*/ 	.byte	0x07
	.zero		1


	//   ....[17]....
        /*0238*/ 	.word	0x00000850
        /*023c*/ 	.word	0x000000ff
        /*0240*/ 	.word	0x00000098
        /*0244*/ 	.short	0x0100
        /*0246*/ 	.byte	0x07
	.zero		1


	//   ....[18]....
        /*0248*/ 	.word	0x00000860
        /*024c*/ 	.word	0x000000ff
        /*0250*/ 	.word	0x00000080
        /*0254*/ 	.short	0x0100
        /*0256*/ 	.byte	0x07
	.zero		1


	//   ....[19]....
        /*0258*/ 	.word	0x00000870
        /*025c*/ 	.word	0x000000ff
        /*0260*/ 	.word	0x000000a0
        /*0264*/ 	.short	0x0100
        /*0266*/ 	.byte	0x07
	.zero		1


	//   ....[20]....
        /*0268*/ 	.word	0x00000880
        /*026c*/ 	.word	0x000000ff
        /*0270*/ 	.word	0x00000088
        /*0274*/ 	.short	0x0100
        /*0276*/ 	.byte	0x07
	.zero		1


	//   ....[21]....
        /*0278*/ 	.word	0x00000890
        /*027c*/ 	.word	0x000000ff
        /*0280*/ 	.word	0x000000a8
        /*0284*/ 	.short	0x0100
        /*0286*/ 	.byte	0x07
	.zero		1


	//   ....[22]....
        /*0288*/ 	.word	0x00000970
        /*028c*/ 	.word	0x000000ff
        /*0290*/ 	.word	0x000000b0
        /*0294*/ 	.short	0x0100
        /*0296*/ 	.byte	0x05
	.zero		1


	//   ....[23]....
        /*0298*/ 	.word	0x00000980
        /*029c*/ 	.word	0x000000ff
        /*02a0*/ 	.word	0x000000b8
        /*02a4*/ 	.short	0x0100
        /*02a6*/ 	.byte	0x05
	.zero		1


	//   ....[24]....
        /*02a8*/ 	.word	0x00000ab0
        /*02ac*/ 	.word	0x000000ff
        /*02b0*/ 	.word	0x000000c0
        /*02b4*/ 	.short	0x0100
        /*02b6*/ 	.byte	0x05
	.zero		1


	//   ....[25]....
        /*02b8*/ 	.word	0x00000ac0
        /*02bc*/ 	.word	0x000000ff
        /*02c0*/ 	.word	0x000000d0
        /*02c4*/ 	.short	0x0100
        /*02c6*/ 	.byte	0x05
	.zero		1


	//   ....[26]....
        /*02c8*/ 	.word	0x00000ad0
        /*02cc*/ 	.word	0x000000ff
        /*02d0*/ 	.word	0x000000c8
        /*02d4*/ 	.short	0x0100
        /*02d6*/ 	.byte	0x05
	.zero		1


	//   ....[27]....
        /*02d8*/ 	.word	0x00000ae0
        /*02dc*/ 	.word	0x000000ff
        /*02e0*/ 	.word	0x000000d8
        /*02e4*/ 	.short	0x0100
        /*02e6*/ 	.byte	0x05
	.zero		1


	//   ....[28]....
        /*02e8*/ 	.word	0x00000c00
        /*02ec*/ 	.word	0x000000ff
        /*02f0*/ 	.word	0x000000e0
        /*02f4*/ 	.short	0x0100
        /*02f6*/ 	.byte	0x07
	.zero		1


	//   ....[29]....
        /*02f8*/ 	.word	0x00000c10
        /*02fc*/ 	.word	0x000000ff
        /*0300*/ 	.word	0x00000100
        /*0304*/ 	.short	0x0100
        /*0306*/ 	.byte	0x07
	.zero		1


	//   ....[30]....
        /*0308*/ 	.word	0x00000c20
        /*030c*/ 	.word	0x000000ff
        /*0310*/ 	.word	0x000000e8
        /*0314*/ 	.short	0x0100
        /*0316*/ 	.byte	0x07
	.zero		1


	//   ....[31]....
        /*0318*/ 	.word	0x00000c30
        /*031c*/ 	.word	0x000000ff
        /*0320*/ 	.word	0x00000108
        /*0324*/ 	.short	0x0100
        /*0326*/ 	.byte	0x07
	.zero		1


	//   ....[32]....
        /*0328*/ 	.word	0x00000c40
        /*032c*/ 	.word	0x000000ff
        /*0330*/ 	.word	0x000000f0
        /*0334*/ 	.short	0x0100
        /*0336*/ 	.byte	0x07
	.zero		1


	//   ....[33]....
        /*0338*/ 	.word	0x00000c50
        /*033c*/ 	.word	0x000000ff
        /*0340*/ 	.word	0x00000110
        /*0344*/ 	.short	0x0100
        /*0346*/ 	.byte	0x07
	.zero		1


	//   ....[34]....
        /*0348*/ 	.word	0x00000c60
        /*034c*/ 	.word	0x000000ff
        /*0350*/ 	.word	0x000000f8
        /*0354*/ 	.short	0x0100
        /*0356*/ 	.byte	0x07
	.zero		1


	//   ....[35]....
        /*0358*/ 	.word	0x00000c70
        /*035c*/ 	.word	0x000000ff
        /*0360*/ 	.word	0x00000118
        /*0364*/ 	.short	0x0100
        /*0366*/ 	.byte	0x07
	.zero		1


	//   ....[36]....
        /*0368*/ 	.word	0x00000d60
        /*036c*/ 	.word	0x000000ff
        /*0370*/ 	.word	0x00000120
        /*0374*/ 	.short	0x0100
        /*0376*/ 	.byte	0x05
	.zero		1


	//   ....[37]....
        /*0378*/ 	.word	0x00000d70
        /*037c*/ 	.word	0x000000ff
        /*0380*/ 	.word	0x00000130
        /*0384*/ 	.short	0x0100
        /*0386*/ 	.byte	0x05
	.zero		1


	//   ....[38]....
        /*0388*/ 	.word	0x00000d80
        /*038c*/ 	.word	0x000000ff
        /*0390*/ 	.word	0x00000128
        /*0394*/ 	.short	0x0100
        /*0396*/ 	.byte	0x05
	.zero		1


	//   ....[39]....
        /*0398*/ 	.word	0x00000d90
        /*039c*/ 	.word	0x000000ff
        /*03a0*/ 	.word	0x00000138
        /*03a4*/ 	.short	0x0100
        /*03a6*/ 	.byte	0x05
	.zero		1


	//   ....[40]....
        /*03a8*/ 	.word	0x00000e90
        /*03ac*/ 	.word	0x000000ff
        /*03b0*/ 	.word	0x00000140
        /*03b4*/ 	.short	0x0100
        /*03b6*/ 	.byte	0x04
	.zero		1


	//   ....[41]....
        /*03b8*/ 	.word	0x00001be0
        /*03bc*/ 	.word	0x00000003
        /*03c0*/ 	.word	0x00000130
        /*03c4*/ 	.short	0x010a
        /*03c6*/ 	.byte	0xff
	.zero		1


	//   ....[42]....
        /*03c8*/ 	.word	0x00001c10
        /*03cc*/ 	.word	0x00000003
        /*03d0*/ 	.word	0x00000120
        /*03d4*/ 	.short	0x0101
        /*03d6*/ 	.byte	0xff
	.zero		1


	//   ....[43]....
        /*03d8*/ 	.word	0x00001d10
        /*03dc*/ 	.word	0x000000ff
        /*03e0*/ 	.word	0x00000038
        /*03e4*/ 	.short	0x010a
        /*03e6*/ 	.byte	0x08
	.zero		1


	//   ....[44]....
        /*03e8*/ 	.word	0x00001de0
        /*03ec*/ 	.word	0x000000ff
        /*03f0*/ 	.word	0x00000038
        /*03f4*/ 	.short	0x010a
        /*03f6*/ 	.byte	0x21
	.zero		1


	//   ....[45]....
        /*03f8*/ 	.word	0x00001f90
        /*03fc*/ 	.word	0x000000ff
        /*0400*/ 	.word	0x00000038
        /*0404*/ 	.short	0x010a
        /*0406*/ 	.byte	0x08
	.zero		1


	//   ....[46]....
        /*0408*/ 	.word	0x000020e0
        /*040c*/ 	.word	0x000000ff
        /*0410*/ 	.word	0x000000b8
        /*0414*/ 	.short	0x0101
        /*0416*/ 	.byte	0x06
	.zero		1


	//   ....[47]....
        /*0418*/ 	.word	0x00002100
        /*041c*/ 	.word	0x000000ff
        /*0420*/ 	.word	0x00000038
        /*0424*/ 	.short	0x010a
        /*0426*/ 	.byte	0x08
	.zero		1


	//   ....[48]....
        /*0428*/ 	.word	0x00002180
        /*042c*/ 	.word	0x000000ff
        /*0430*/ 	.word	0x00000038
        /*0434*/ 	.short	0x010a
        /*0436*/ 	.byte	0x21
	.zero		1


	//   ....[49]....
        /*0438*/ 	.word	0x000022c0
        /*043c*/ 	.word	0x000000ff
        /*0440*/ 	.word	0x00000038
        /*0444*/ 	.short	0x010a
        /*0446*/ 	.byte	0x08
	.zero		1


	//   ....[50]....
        /*0448*/ 	.word	0x00002510
        /*044c*/ 	.word	0x00000002
        /*0450*/ 	.word	0x000000c0
        /*0454*/ 	.short	0x010a
        /*0456*/ 	.byte	0xff
	.zero		1


	//   ....[51]....
        /*0458*/ 	.word	0x000025d0
        /*045c*/ 	.word	0x00000002
        /*0460*/ 	.word	0x00000000
        /*0464*/ 	.short	0x0101
        /*0466*/ 	.byte	0xff
	.zero		1


	//   ....[52]....
        /*0468*/ 	.word	0x00002b30
        /*046c*/ 	.word	0x000000ff
        /*0470*/ 	.word	0x00000000
        /*0474*/ 	.short	0x010a
        /*0476*/ 	.byte	0x04
	.zero		1


	//   ....[53]....
        /*0478*/ 	.word	0x00002bc0
        /*047c*/ 	.word	0x000000ff
        /*0480*/ 	.word	0x00000000
        /*0484*/ 	.short	0x010a
        /*0486*/ 	.byte	0x04
	.zero		1


	//   ....[54]....
        /*0488*/ 	.word	0x00002c50
        /*048c*/ 	.word	0x000000ff
        /*0490*/ 	.word	0x00000000
        /*0494*/ 	.short	0x010a
        /*0496*/ 	.byte	0x04
	.zero		1


	//   ....[55]....
        /*0498*/ 	.word	0x00002ce0
        /*049c*/ 	.word	0x000000ff
        /*04a0*/ 	.word	0x00000000
        /*04a4*/ 	.short	0x010a
        /*04a6*/ 	.byte	0x04
	.zero		1


	//   ....[56]....
        /*04a8*/ 	.word	0x00002d70
        /*04ac*/ 	.word	0x000000ff
        /*04b0*/ 	.word	0x00000000
        /*04b4*/ 	.short	0x010a
        /*04b6*/ 	.byte	0x04
	.zero		1


	//   ....[57]....
        /*04b8*/ 	.word	0x00002e00
        /*04bc*/ 	.word	0x000000ff
        /*04c0*/ 	.word	0x00000000
        /*04c4*/ 	.short	0x010a
        /*04c6*/ 	.byte	0x04
	.zero		1


	//   ....[58]....
        /*04c8*/ 	.word	0x00002ea0
        /*04cc*/ 	.word	0x00000000
        /*04d0*/ 	.word	0x00000000
        /*04d4*/ 	.short	0x010a
        /*04d6*/ 	.byte	0xff
	.zero		1


	//   ....[59]....
        /*04d8*/ 	.word	0x00002fd0
        /*04dc*/ 	.word	0x00000000
        /*04e0*/ 	.word	0x00000120
        /*04e4*/ 	.short	0x010a
        /*04e6*/ 	.byte	0xff
	.zero		1


	//   ....[60]....
        /*04e8*/ 	.word	0x00003040
        /*04ec*/ 	.word	0x00000004
        /*04f0*/ 	.word	0x00000000
        /*04f4*/ 	.short	0x0101
        /*04f6*/ 	.byte	0xff
	.zero		1


	//   ....[61]....
        /*04f8*/ 	.word	0x00003060
        /*04fc*/ 	.word	0x000000ff
        /*0500*/ 	.word	0x000000d0
        /*0504*/ 	.short	0x010a
        /*0506*/ 	.byte	0x05
	.zero		1


	//   ....[62]....
        /*0508*/ 	.word	0x00003180
        /*050c*/ 	.word	0x00000000
        /*0510*/ 	.word	0x000000c0
        /*0514*/ 	.short	0x010a
        /*0516*/ 	.byte	0xff
	.zero		1


	//   ....[63]....
        /*0518*/ 	.word	0x00003280
        /*051c*/ 	.word	0x00000000
        /*0520*/ 	.word	0x00000000
        /*0524*/ 	.short	0x0101
        /*0526*/ 	.byte	0xff
	.zero		1


	//   ....[64]....
        /*0528*/ 	.word	0x00003310
        /*052c*/ 	.word	0x000000ff
        /*0530*/ 	.word	0x000000d0
        /*0534*/ 	.short	0x0106
        /*0536*/ 	.byte	0x05
	.zero		1


	//   ....[65]....
        /*0538*/ 	.word	0x00003330
        /*053c*/ 	.word	0x000000ff
        /*0540*/ 	.word	0x000000d0
        /*0544*/ 	.short	0x010a
        /*0546*/ 	.byte	0x05
	.zero		1


	//   ....[66]....
        /*0548*/ 	.word	0x000033c0
        /*054c*/ 	.word	0x000000ff
        /*0550*/ 	.word	0x000000d0
        /*0554*/ 	.short	0x0106
        /*0556*/ 	.byte	0x04
	.zero		1


	//   ....[67]....
        /*0558*/ 	.word	0x00003400
        /*055c*/ 	.word	0x00000000
        /*0560*/ 	.word	0x000000d0
        /*0564*/ 	.short	0x010a
        /*0566*/ 	.byte	0xff
	.zero		1


	//   ....[68]....
        /*0568*/ 	.word	0x00003640
        /*056c*/ 	.word	0x000000ff
        /*0570*/ 	.word	0x00000008
        /*0574*/ 	.short	0x010a
        /*0576*/ 	.byte	0x04
	.zero		1


	//   ....[69]....
        /*0578*/ 	.word	0x00003660
        /*057c*/ 	.word	0x000000ff
        /*0580*/ 	.word	0x00000008
        /*0584*/ 	.short	0x010a
        /*0586*/ 	.byte	0x04
	.zero		1


	//   ....[70]....
        /*0588*/ 	.word	0x000037f0
        /*058c*/ 	.word	0x000000ff
        /*0590*/ 	.word	0x00000008
        /*0594*/ 	.short	0x010a
        /*0596*/ 	.byte	0x04
	.zero		1


	//   ....[71]....
        /*0598*/ 	.word	0x00003810
        /*059c*/ 	.word	0x000000ff
        /*05a0*/ 	.word	0x00000008
        /*05a4*/ 	.short	0x010a
        /*05a6*/ 	.byte	0x04
	.zero		1


	//   ....[72]....
        /*05a8*/ 	.word	0x000038d0
        /*05ac*/ 	.word	0x000000ff
        /*05b0*/ 	.word	0x00000000
        /*05b4*/ 	.short	0x0101
        /*05b6*/ 	.byte	0x05
	.zero		1


	//   ....[73]....
        /*05b8*/ 	.word	0x00003bf0
        /*05bc*/ 	.word	0x00000000
        /*05c0*/ 	.word	0x000000c0
        /*05c4*/ 	.short	0x010a
        /*05c6*/ 	.byte	0xff
	.zero		1


	//   ....[74]....
        /*05c8*/ 	.word	0x00003cb0
        /*05cc*/ 	.word	0x00000000
        /*05d0*/ 	.word	0x00000000
        /*05d4*/ 	.short	0x0101
        /*05d6*/ 	.byte	0xff
	.zero		1


	//   ....[75]....
        /*05d8*/ 	.word	0x00003d70
        /*05dc*/ 	.word	0x000000ff
        /*05e0*/ 	.word	0x00000000
        /*05e4*/ 	.short	0x010a
        /*05e6*/ 	.byte	0x06
	.zero		1


	//   ....[76]....
        /*05e8*/ 	.word	0x00003d80
        /*05ec*/ 	.word	0x000000ff
        /*05f0*/ 	.word	0x00000100
        /*05f4*/ 	.short	0x010a
        /*05f6*/ 	.byte	0x07
	.zero		1


	//   ....[77]....
        /*05f8*/ 	.word	0x00003e30
        /*05fc*/ 	.word	0x000000ff
        /*0600*/ 	.word	0x00000000
        /*0604*/ 	.short	0x010a
        /*0606*/ 	.byte	0x06
	.zero		1


	//   ....[78]....
        /*0608*/ 	.word	0x00003f60
        /*060c*/ 	.word	0x000000ff
        /*0610*/ 	.word	0x00000000
        /*0614*/ 	.short	0x010a
        /*0616*/ 	.byte	0x1e
	.zero		1


	//   ....[79]....
        /*0618*/ 	.word	0x00004260
        /*061c*/ 	.word	0x000000ff
        /*0620*/ 	.word	0x00000000
        /*0624*/ 	.short	0x010a
        /*0626*/ 	.byte	0x07
	.zero		1


	//   ....[80]....
        /*0628*/ 	.word	0x000042f0
        /*062c*/ 	.word	0x000000ff
        /*0630*/ 	.word	0x00000000
        /*0634*/ 	.short	0x010a
        /*0636*/ 	.byte	0x07
	.zero		1


	//   ....[81]....
        /*0638*/ 	.word	0x00004380
        /*063c*/ 	.word	0x000000ff
        /*0640*/ 	.word	0x00000000
        /*0644*/ 	.short	0x010a
        /*0646*/ 	.byte	0x07
	.zero		1


	//   ....[82]....
        /*0648*/ 	.word	0x00004420
        /*064c*/ 	.word	0x00000000
        /*0650*/ 	.word	0x00000000
        /*0654*/ 	.short	0x010a
        /*0656*/ 	.byte	0xff
	.zero		1


	//   ....[83]....
        /*0658*/ 	.word	0x00004460
        /*065c*/ 	.word	0x00000000
        /*0660*/ 	.word	0x00000000
        /*0664*/ 	.short	0x010a
        /*0666*/ 	.byte	0xff
	.zero		1


	//   ....[84]....
        /*0668*/ 	.word	0x000044d0
        /*066c*/ 	.word	0x000000ff
        /*0670*/ 	.word	0x00000000
        /*0674*/ 	.short	0x0101
        /*0676*/ 	.byte	0x06
	.zero		1


	//   ....[85]....
        /*0678*/ 	.word	0x00004510
        /*067c*/ 	.word	0x000000ff
        /*0680*/ 	.word	0x00000140
        /*0684*/ 	.short	0x010a
        /*0686*/ 	.byte	0x05
	.zero		1


	//   ....[86]....
        /*0688*/ 	.word	0x00004560
        /*068c*/ 	.word	0x000000ff
        /*0690*/ 	.word	0x00000000
        /*0694*/ 	.short	0x0101
        /*0696*/ 	.byte	0x06
	.zero		1


	//   ....[87]....
        /*0698*/ 	.word	0x00004970
        /*069c*/ 	.word	0x00000000
        /*06a0*/ 	.word	0x000000c0
        /*06a4*/ 	.short	0x010a
        /*06a6*/ 	.byte	0xff
	.zero		1


	//   ....[88]....
        /*06a8*/ 	.word	0x00004a30
        /*06ac*/ 	.word	0x00000000
        /*06b0*/ 	.word	0x00000000
        /*06b4*/ 	.short	0x0101
        /*06b6*/ 	.byte	0xff
	.zero		1


	//   ....[89]....
        /*06b8*/ 	.word	0x00004d50
        /*06bc*/ 	.word	0x000000ff
        /*06c0*/ 	.word	0x000000b8
        /*06c4*/ 	.short	0x010a
        /*06c6*/ 	.byte	0x04
	.zero		1


	//   ....[90]....
        /*06c8*/ 	.word	0x00004f50
        /*06cc*/ 	.word	0x000000ff
        /*06d0*/ 	.word	0x00000090
        /*06d4*/ 	.short	0x010a
        /*06d6*/ 	.byte	0x04
	.zero		1


	//   ....[91]....
        /*06d8*/ 	.word	0x00005140
        /*06dc*/ 	.word	0x000000ff
        /*06e0*/ 	.word	0x00000070
        /*06e4*/ 	.short	0x010b
        /*06e6*/ 	.byte	0x04
	.zero		1


	//   ....[92]....
        /*06e8*/ 	.word	0x00005150
        /*06ec*/ 	.word	0x000000ff
        /*06f0*/ 	.word	0x00000000
        /*06f4*/ 	.short	0x0101
        /*06f6*/ 	.byte	0x07
	.zero		1


	//   ....[93]....
        /*06f8*/ 	.word	0x00005170
        /*06fc*/ 	.word	0x000000ff
        /*0700*/ 	.word	0x00000098
        /*0704*/ 	.short	0x010a
        /*0706*/ 	.byte	0x04
	.zero		1


	//   ....[94]....
        /*0708*/ 	.word	0x00005320
        /*070c*/ 	.word	0x000000ff
        /*0710*/ 	.word	0x00000078
        /*0714*/ 	.short	0x010b
        /*0716*/ 	.byte	0x04
	.zero		1


	//   ....[95]....
        /*0718*/ 	.word	0x00005330
        /*071c*/ 	.word	0x000000ff
        /*0720*/ 	.word	0x00000000
        /*0724*/ 	.short	0x0101
        /*0726*/ 	.byte	0x07
	.zero		1


	//   ....[96]....
        /*0728*/ 	.word	0x00005340
        /*072c*/ 	.word	0x000000ff
        /*0730*/ 	.word	0x000000a0
        /*0734*/ 	.short	0x010a
        /*0736*/ 	.byte	0x04
	.zero		1


	//   ....[97]....
        /*0738*/ 	.word	0x00005570
        /*073c*/ 	.word	0x000000ff
        /*0740*/ 	.word	0x00000080
        /*0744*/ 	.short	0x010b
        /*0746*/ 	.byte	0x04
	.zero		1


	//   ....[98]....
        /*0748*/ 	.word	0x000055e0
        /*074c*/ 	.word	0x000000ff
        /*0750*/ 	.word	0x00000000
        /*0754*/ 	.short	0x0101
        /*0756*/ 	.byte	0x07
	.zero		1


	//   ....[99]....
        /*0758*/ 	.word	0x00005620
        /*075c*/ 	.word	0x000000ff
        /*0760*/ 	.word	0x000000a8
        /*0764*/ 	.short	0x010a
        /*0766*/ 	.byte	0x04
	.zero		1


	//   ....[100]....
        /*0768*/ 	.word	0x00005850
        /*076c*/ 	.word	0x000000ff
        /*0770*/ 	.word	0x00000088
        /*0774*/ 	.short	0x010b
        /*0776*/ 	.byte	0x04
	.zero		1


	//   ....[101]....
        /*0778*/ 	.word	0x00005870
        /*077c*/ 	.word	0x000000ff
        /*0780*/ 	.word	0x00000000
        /*0784*/ 	.short	0x0101
        /*0786*/ 	.byte	0x05
	.zero		1


	//   ....[102]....
        /*0788*/ 	.word	0x000058a0
        /*078c*/ 	.word	0x000000ff
        /*0790*/ 	.word	0x00000090
        /*0794*/ 	.short	0x010a
        /*0796*/ 	.byte	0x04
	.zero		1


	//   ....[103]....
        /*0798*/ 	.word	0x000058c0
        /*079c*/ 	.word	0x000000ff
        /*07a0*/ 	.word	0x00000098
        /*07a4*/ 	.short	0x010a
        /*07a6*/ 	.byte	0x04
	.zero		1


	//   ....[104]....
        /*07a8*/ 	.word	0x000058e0
        /*07ac*/ 	.word	0x000000ff
        /*07b0*/ 	.word	0x000000a0
        /*07b4*/ 	.short	0x010a
        /*07b6*/ 	.byte	0x04
	.zero		1


	//   ....[105]....
        /*07b8*/ 	.word	0x00005920
        /*07bc*/ 	.word	0x00000000
        /*07c0*/ 	.word	0x000000a8
        /*07c4*/ 	.short	0x010a
        /*07c6*/ 	.byte	0xff
	.zero		1


	//   ....[106]....
        /*07c8*/ 	.word	0x00005c80
        /*07cc*/ 	.word	0x00000000
        /*07d0*/ 	.word	0x000000c0
        /*07d4*/ 	.short	0x010a
        /*07d6*/ 	.byte	0xff
	.zero		1


	//   ....[107]....
        /*07d8*/ 	.word	0x00005d90
        /*07dc*/ 	.word	0x00000000
        /*07e0*/ 	.word	0x00000000
        /*07e4*/ 	.short	0x0101
        /*07e6*/ 	.byte	0xff
	.zero		1


	//   ....[108]....
        /*07e8*/ 	.word	0x00006790
        /*07ec*/ 	.word	0x000000ff
        /*07f0*/ 	.word	0x00000070
        /*07f4*/ 	.short	0x010a
        /*07f6*/ 	.byte	0x2c
	.zero		1


	//   ....[109]....
        /*07f8*/ 	.word	0x000067b0
        /*07fc*/ 	.word	0x0000004e
        /*0800*/ 	.word	0x000000e0
        /*0804*/ 	.short	0x010a
        /*0806*/ 	.byte	0xff
	.zero		1


	//   ....[110]....
        /*0808*/ 	.word	0x000068c0
        /*080c*/ 	.word	0x000000ff
        /*0810*/ 	.word	0x00000070
        /*0814*/ 	.short	0x010a
        /*0816*/ 	.byte	0x2c
	.zero		1


	//   ....[111]....
        /*0818*/ 	.word	0x00006990
        /*081c*/ 	.word	0x0000004e
        /*0820*/ 	.word	0x000000e0
        /*0824*/ 	.short	0x010a
        /*0826*/ 	.byte	0xff
	.zero		1


	//   ....[112]....
        /*0828*/ 	.word	0x00007140
        /*082c*/ 	.word	0x00000000
        /*0830*/ 	.word	0x00000000
        /*0834*/ 	.short	0x0101
        /*0836*/ 	.byte	0xff
	.zero		1


	//   ....[113]....
        /*0838*/ 	.word	0x00007150
        /*083c*/ 	.word	0x00000003
        /*0840*/ 	.word	0x00000070
        /*0844*/ 	.short	0x010a
        /*0846*/ 	.byte	0xff
	.zero		1


	//   ....[114]....
        /*0848*/ 	.word	0x00007210
        /*084c*/ 	.word	0x00000003
        /*0850*/ 	.word	0x00000070
        /*0854*/ 	.short	0x010a
        /*0856*/ 	.byte	0xff
	.zero		1


	//   ....[115]....
        /*0858*/ 	.word	0x00007a00
        /*085c*/ 	.word	0x00000056
        /*0860*/ 	.word	0x00000000
        /*0864*/ 	.short	0x0101
        /*0866*/ 	.byte	0xff
	.zero		1


	//   ....[116]....
        /*0868*/ 	.word	0x00007a20
        /*086c*/ 	.word	0x00000057
        /*0870*/ 	.word	0x00000070
        /*0874*/ 	.short	0x010a
        /*0876*/ 	.byte	0xff
	.zero		1


	//   ....[117]....
        /*0878*/ 	.word	0x00007ad0
        /*087c*/ 	.word	0x00000057
        /*0880*/ 	.word	0x00000070
        /*0884*/ 	.short	0x010a
        /*0886*/ 	.byte	0xff
	.zero		1


	//   ....[118]....
        /*0888*/ 	.word	0x000082c0
        /*088c*/ 	.word	0x00000056
        /*0890*/ 	.word	0x00000000
        /*0894*/ 	.short	0x0101
        /*0896*/ 	.byte	0xff
	.zero		1


	//   ....[119]....
        /*0898*/ 	.word	0x000082e0
        /*089c*/ 	.word	0x0000005c
        /*08a0*/ 	.word	0x00000070
        /*08a4*/ 	.short	0x010a
        /*08a6*/ 	.byte	0xff
	.zero		1


	//   ....[120]....
        /*08a8*/ 	.word	0x00008390
        /*08ac*/ 	.word	0x0000005c
        /*08b0*/ 	.word	0x00000070
        /*08b4*/ 	.short	0x010a
        /*08b6*/ 	.byte	0xff
	.zero		1


	//   ....[121]....
        /*08b8*/ 	.word	0x00008640
        /*08bc*/ 	.word	0x0000004e
        /*08c0*/ 	.word	0x00000000
        /*08c4*/ 	.short	0x0101
        /*08c6*/ 	.byte	0xff
	.zero		1


	//   ....[122]....
        /*08c8*/ 	.word	0x00008bd0
        /*08cc*/ 	.word	0x00000002
        /*08d0*/ 	.word	0x00000000
        /*08d4*/ 	.short	0x0101
        /*08d6*/ 	.byte	0xff
	.zero		1


	//   ....[123]....
        /*08d8*/ 	.word	0x00008e60
        /*08dc*/ 	.word	0x000000ff
        /*08e0*/ 	.word	0x00000000
        /*08e4*/ 	.short	0x0101
        /*08e6*/ 	.byte	0x04
	.zero		1


	//   ....[124]....
        /*08e8*/ 	.word	0x00008e80
        /*08ec*/ 	.word	0x00000003
        /*08f0*/ 	.word	0x00000130
        /*08f4*/ 	.short	0x010a
        /*08f6*/ 	.byte	0xff
	.zero		1


	//   ....[125]....
        /*08f8*/ 	.word	0x00008ee0
        /*08fc*/ 	.word	0x00000002
        /*0900*/ 	.word	0x00000038
        /*0904*/ 	.short	0x010a
        /*0906*/ 	.byte	0xff
	.zero		1


	//   ....[126]....
        /*0908*/ 	.word	0x00008f40
        /*090c*/ 	.word	0x00000002
        /*0910*/ 	.word	0x00000038
        /*0914*/ 	.short	0x010a
        /*0916*/ 	.byte	0xff
	.zero		1


	//   ....[127]....
        /*0918*/ 	.word	0x00008f90
        /*091c*/ 	.word	0x00000002
        /*0920*/ 	.word	0x000000c0
        /*0924*/ 	.short	0x010a
        /*0926*/ 	.byte	0xff
	.zero		1


	//   ....[128]....
        /*0928*/ 	.word	0x00008ff0
        /*092c*/ 	.word	0x00000000
        /*0930*/ 	.word	0x00000000
        /*0934*/ 	.short	0x010a
        /*0936*/ 	.byte	0xff
	.zero		1


	//   ....[129]....
        /*0938*/ 	.word	0x00009050
        /*093c*/ 	.word	0x00000000
        /*0940*/ 	.word	0x00000000
        /*0944*/ 	.short	0x010a
        /*0946*/ 	.byte	0xff
	.zero		1


	//   ....[130]....
        /*0948*/ 	.word	0x000090b0
        /*094c*/ 	.word	0x00000000
        /*0950*/ 	.word	0x00000000
        /*0954*/ 	.short	0x010a
        /*0956*/ 	.byte	0xff
	.zero		1


	//   ....[131]....
        /*0958*/ 	.word	0x00009110
        /*095c*/ 	.word	0x00000000
        /*0960*/ 	.word	0x00000000
        /*0964*/ 	.short	0x010a
        /*0966*/ 	.byte	0xff
	.zero		1


	//   ....[132]....
        /*0968*/ 	.word	0x00009170
        /*096c*/ 	.word	0x00000000
        /*0970*/ 	.word	0x00000000
        /*0974*/ 	.short	0x010a
        /*0976*/ 	.byte	0xff
	.zero		1


	//   ....[133]....
        /*0978*/ 	.word	0x000091d0
        /*097c*/ 	.word	0x00000000
        /*0980*/ 	.word	0x00000000
        /*0984*/ 	.short	0x010a
        /*0986*/ 	.byte	0xff
	.zero		1


	//   ....[134]....
        /*0988*/ 	.word	0x00009220
        /*098c*/ 	.word	0x00000000
        /*0990*/ 	.word	0x00000120
        /*0994*/ 	.short	0x010a
        /*0996*/ 	.byte	0xff
	.zero		1


	//   ....[135]....
        /*0998*/ 	.word	0x00009280
        /*099c*/ 	.word	0x00000000
        /*09a0*/ 	.word	0x000000d0
        /*09a4*/ 	.short	0x010a
        /*09a6*/ 	.byte	0xff
	.zero		1


	//   ....[136]....
        /*09a8*/ 	.word	0x000092d0
        /*09ac*/ 	.word	0x00000000
        /*09b0*/ 	.word	0x000000c0
        /*09b4*/ 	.short	0x010a
        /*09b6*/ 	.byte	0xff
	.zero		1


	//   ....[137]....
        /*09b8*/ 	.word	0x00009330
        /*09bc*/ 	.word	0x00000000
        /*09c0*/ 	.word	0x000000d0
        /*09c4*/ 	.short	0x010a
        /*09c6*/ 	.byte	0xff
	.zero		1


	//   ....[138]....
        /*09c8*/ 	.word	0x00009390
        /*09cc*/ 	.word	0x00000004
        /*09d0*/ 	.word	0x00000008
        /*09d4*/ 	.short	0x010a
        /*09d6*/ 	.byte	0xff
	.zero		1


	//   ....[139]....
        /*09d8*/ 	.word	0x00009470
        /*09dc*/ 	.word	0x00000002
        /*09e0*/ 	.word	0x00000008
        /*09e4*/ 	.short	0x010a
        /*09e6*/ 	.byte	0xff
	.zero		1


	//   ....[140]....
        /*09e8*/ 	.word	0x000094c0
        /*09ec*/ 	.word	0x00000000
        /*09f0*/ 	.word	0x000000c0
        /*09f4*/ 	.short	0x010a
        /*09f6*/ 	.byte	0xff
	.zero		1


	//   ....[141]....
        /*09f8*/ 	.word	0x00009520
        /*09fc*/ 	.word	0x00000000
        /*0a00*/ 	.word	0x00000100
        /*0a04*/ 	.short	0x010a
        /*0a06*/ 	.byte	0xff
	.zero		1


	//   ....[142]....
        /*0a08*/ 	.word	0x00009580
        /*0a0c*/ 	.word	0x00000000
        /*0a10*/ 	.word	0x00000000
        /*0a14*/ 	.short	0x010a
        /*0a16*/ 	.byte	0xff
	.zero		1


	//   ....[143]....
        /*0a18*/ 	.word	0x000095e0
        /*0a1c*/ 	.word	0x00000000
        /*0a20*/ 	.word	0x00000000
        /*0a24*/ 	.short	0x010a
        /*0a26*/ 	.byte	0xff
	.zero		1


	//   ....[144]....
        /*0a28*/ 	.word	0x00009640
        /*0a2c*/ 	.word	0x00000000
        /*0a30*/ 	.word	0x00000000
        /*0a34*/ 	.short	0x010a
        /*0a36*/ 	.byte	0xff
	.zero		1


	//   ....[145]....
        /*0a38*/ 	.word	0x000096a0
        /*0a3c*/ 	.word	0x00000000
        /*0a40*/ 	.word	0x00000000
        /*0a44*/ 	.short	0x010a
        /*0a46*/ 	.byte	0xff
	.zero		1


	//   ....[146]....
        /*0a48*/ 	.word	0x00009700
        /*0a4c*/ 	.word	0x00000000
        /*0a50*/ 	.word	0x00000140
        /*0a54*/ 	.short	0x010a
        /*0a56*/ 	.byte	0xff
	.zero		1


	//   ....[147]....
        /*0a58*/ 	.word	0x00009750
        /*0a5c*/ 	.word	0x00000000
        /*0a60*/ 	.word	0x000000c0
        /*0a64*/ 	.short	0x010a
        /*0a66*/ 	.byte	0xff
	.zero		1


	//   ....[148]....
        /*0a68*/ 	.word	0x000097b0
        /*0a6c*/ 	.word	0x00000000
        /*0a70*/ 	.word	0x000000b8
        /*0a74*/ 	.short	0x010a
        /*0a76*/ 	.byte	0xff
	.zero		1


	//   ....[149]....
        /*0a78*/ 	.word	0x00009810
        /*0a7c*/ 	.word	0x00000003
        /*0a80*/ 	.word	0x00000090
        /*0a84*/ 	.short	0x010a
        /*0a86*/ 	.byte	0xff
	.zero		1


	//   ....[150]....
        /*0a88*/ 	.word	0x00009870
        /*0a8c*/ 	.word	0x00000003
        /*0a90*/ 	.word	0x00000098
        /*0a94*/ 	.short	0x010a
        /*0a96*/ 	.byte	0xff
	.zero		1


	//   ....[151]....
        /*0a98*/ 	.word	0x000098d0
        /*0a9c*/ 	.word	0x00000003
        /*0aa0*/ 	.word	0x000000a0
        /*0aa4*/ 	.short	0x010a
        /*0aa6*/ 	.byte	0xff
	.zero		1


	//   ....[152]....
        /*0aa8*/ 	.word	0x00009930
        /*0aac*/ 	.word	0x00000003
        /*0ab0*/ 	.word	0x000000a8
        /*0ab4*/ 	.short	0x010a
        /*0ab6*/ 	.byte	0xff
	.zero		1


	//   ....[153]....
        /*0ab8*/ 	.word	0x00009990
        /*0abc*/ 	.word	0x00000000
        /*0ac0*/ 	.word	0x00000090
        /*0ac4*/ 	.short	0x010a
        /*0ac6*/ 	.byte	0xff
	.zero		1


	//   ....[154]....
        /*0ac8*/ 	.word	0x000099f0
        /*0acc*/ 	.word	0x00000000
        /*0ad0*/ 	.word	0x00000098
        /*0ad4*/ 	.short	0x010a
        /*0ad6*/ 	.byte	0xff
	.zero		1


	//   ....[155]....
        /*0ad8*/ 	.word	0x00009a50
        /*0adc*/ 	.word	0x00000000
        /*0ae0*/ 	.word	0x000000a0
        /*0ae4*/ 	.short	0x010a
        /*0ae6*/ 	.byte	0xff
	.zero		1


	//   ....[156]....
        /*0ae8*/ 	.word	0x00009aa0
        /*0aec*/ 	.word	0x00000000
        /*0af0*/ 	.word	0x000000c0
        /*0af4*/ 	.short	0x010a
        /*0af6*/ 	.byte	0xff
	.zero		1


	//   ....[157]....
        /*0af8*/ 	.word	0x00009b00
        /*0afc*/ 	.word	0x00000000
        /*0b00*/ 	.word	0x00000070
        /*0b04*/ 	.short	0x010a
        /*0b06*/ 	.byte	0xff
	.zero		1


	//   ....[158]....
        /*0b08*/ 	.word	0x00009b50
        /*0b0c*/ 	.word	0x0000004e
        /*0b10*/ 	.word	0x000000e0
        /*0b14*/ 	.short	0x010a
        /*0b16*/ 	.byte	0xff
	.zero		1


	//   ....[159]....
        /*0b18*/ 	.word	0x00009ba0
        /*0b1c*/ 	.word	0x00000003
        /*0b20*/ 	.word	0x00000070
        /*0b24*/ 	.short	0x010a
        /*0b26*/ 	.byte	0xff
	.zero		1


	//   ....[160]....
        /*0b28*/ 	.word	0x00009bf0
        /*0b2c*/ 	.word	0x00000057
        /*0b30*/ 	.word	0x00000070
        /*0b34*/ 	.short	0x010a
        /*0b36*/ 	.byte	0xff
	.zero		1


	//   ....[161]....
        /*0b38*/ 	.word	0x00009c40
        /*0b3c*/ 	.word	0x0000005c
        /*0b40*/ 	.word	0x00000070
        /*0b44*/ 	.short	0x010a
        /*0b46*/ 	.byte	0xff
	.zero		1


	//----- nvinfo : EIATTR_NUM_MBARRIERS
	.align		4
.L_47:
        /*0b48*/ 	.byte	0x03, 0x38
        /*0b4a*/ 	.short	0x0029


	//----- nvinfo : EIATTR_EXIT_INSTR_OFFSETS
	.align		4
        /*0b4c*/ 	.byte	0x04, 0x1c
        /*0b4e*/ 	.short	(.L_49 - .L_48)


	//   ....[0]....
.L_48:
        /*0b50*/ 	.word	0x00002ed0


	//   ....[1]....
        /*0b54*/ 	.word	0x000033d0


	//   ....[2]....
        /*0b58*/ 	.word	0x00003430


	//   ....[3]....
        /*0b5c*/ 	.word	0x00004790


	//   ....[4]....
        /*0b60*/ 	.word	0x00005950


	//   ....[5]....
        /*0b64*/ 	.word	0x00005990


	//   ....[6]....
        /*0b68*/ 	.word	0x00008d60


	//   ....[7]....
        /*0b6c*/ 	.word	0x00008dd0


	//   ....[8]....
        /*0b70*/ 	.word	0x00008e00


	//   ....[9]....
        /*0b74*/ 	.word	0x00008e70


	//----- nvinfo : EIATTR_MAX_THREADS
	.align		4
.L_49:
        /*0b78*/ 	.byte	0x04, 0x05
        /*0b7a*/ 	.short	(.L_51 - .L_50)
.L_50:
        /*0b7c*/ 	.word	0x00000100
        /*0b80*/ 	.word	0x00000001
        /*0b84*/ 	.word	0x00000001


	//----- nvinfo : EIATTR_CRS_STACK_SIZE
	.align		4
.L_51:
        /*0b88*/ 	.byte	0x04, 0x1e
        /*0b8a*/ 	.short	(.L_53 - .L_52)
.L_52:
        /*0b8c*/ 	.word	0x00000000


	//----- nvinfo : EIATTR_CBANK_PARAM_SIZE
	.align		4
.L_53:
        /*0b90*/ 	.byte	0x03, 0x19
        /*0b92*/ 	.short	0x0800


	//----- nvinfo : EIATTR_PARAM_CBANK
	.align		4
        /*0b94*/ 	.byte	0x04, 0x0a
        /*0b96*/ 	.short	(.L_55 - .L_54)
	.align		4
.L_54:
        /*0b98*/ 	.word	index@(.nv.constant0._ZN7cutlass13device_kernelINS_4gemm6kernel13GemmUniversalIN4cute5tupleIJiiiiEEENS1_10collective13CollectiveMmaINS1_35MainloopSm100TmaUmmaWarpSpecializedILi7ELi2ELi4ENS5_IJNS4_1CILi4EEESB_NSA_ILi1EEEEEEEENS5_IJNSA_ILi128EEESF_NSA_ILi64EEEEEENS_6half_tENS5_IJSC_llEEESI_SJ_NS4_8TiledMMAINS4_8MMA_AtomIJNS4_26SM100_MMA_F16BF16_2x1SM_SSISI_SI_fLi128ELi128ELNS4_4UMMA5MajorE1ELSO_1ELNSN_7ScaleInE0ELSP_0EEEEEENS4_6LayoutINS5_IJSC_SC_SC_EEENS5_IJNSA_ILi0EEESU_SU_EEEEENS5_IJNS4_10UnderscoreESX_SX_EEEEENS4_28SM100_TMA_2SM_LOAD_MULTICASTENS4_14ComposedLayoutINS4_7SwizzleILi3ELi4ELi3EEENS4_18smem_ptr_flag_bitsILi16EEENSS_INS5_IJSG_NSA_ILi8EEEEEENS5_IJSC_SG_EEEEEEEvNS4_8identityES10_S1A_vS1B_EENS_8epilogue10collective18CollectiveEpilogueINS1D_23Sm100TmaWarpSpecializedILi4ELi2ELi16ELb1ELb0EEEJNS5_IJSG_SF_SG_EEENS5_IJNSS_ISG_SC_EENSS_INS5_IJNSA_ILi16EEENSA_ILi2EEEEEES18_EEEEESI_NS5_IJlSC_lEEESI_S1P_NS1D_6fusion15FusionCallbacksIS1H_NS1Q_17LinearCombinationISI_fSI_fLNS_15FloatRoundStyleE2EEES1I_S1O_JEEENS4_5SM1004TMEM4LOAD26SM100_TMEM_LOAD_32dp32b16xENS4_13SM90_TMA_LOADENS11_INS12_ILi1ELi4ELi3EEES15_NSS_INS5_IJS16_S1K_EEENS5_IJS1K_SC_EEEEEEENS4_39AutoVectorizingCopyWithAssumedAlignmentILi128EEENS4_14SM90_TMA_STOREES25_S27_S27_EEEvvEEEEvNT_6ParamsE)
        /*0b9c*/ 	.short	0x0380
        /*0b9e*/ 	.short	0x0800


	//----- nvinfo : EIATTR_SW_WAR
	.align		4
.L_55:
        /*0ba0*/ 	.byte	0x04, 0x36
        /*0ba2*/ 	.short	(.L_57 - .L_56)
.L_56:
        /*0ba4*/ 	.word	0x00000008
.L_57:


//--------------------- .nv.callgraph             --------------------------
	.section	.nv.callgraph,"",@"SHT_CUDA_CALLGRAPH"
	.align	4
	.sectionentsize	8
	.align		4
        /*0000*/ 	.word	0x00000000
	.align		4
        /*0004*/ 	.word	0xffffffff
	.align		4
        /*0008*/ 	.word	index@(_ZN7cutlass13device_kernelINS_4gemm6kernel13GemmUniversalIN4cute5tupleIJiiiiEEENS1_10collective13CollectiveMmaINS1_35MainloopSm100TmaUmmaWarpSpecializedILi7ELi2ELi4ENS5_IJNS4_1CILi4EEESB_NSA_ILi1EEEEEEEENS5_IJNSA_ILi128EEESF_NSA_ILi64EEEEEENS_6half_tENS5_IJSC_llEEESI_SJ_NS4_8TiledMMAINS4_8MMA_AtomIJNS4_26SM100_MMA_F16BF16_2x1SM_SSISI_SI_fLi128ELi128ELNS4_4UMMA5MajorE1ELSO_1ELNSN_7ScaleInE0ELSP_0EEEEEENS4_6LayoutINS5_IJSC_SC_SC_EEENS5_IJNSA_ILi0EEESU_SU_EEEEENS5_IJNS4_10UnderscoreESX_SX_EEEEENS4_28SM100_TMA_2SM_LOAD_MULTICASTENS4_14ComposedLayoutINS4_7SwizzleILi3ELi4ELi3EEENS4_18smem_ptr_flag_bitsILi16EEENSS_INS5_IJSG_NSA_ILi8EEEEEENS5_IJSC_SG_EEEEEEEvNS4_8identityES10_S1A_vS1B_EENS_8epilogue10collective18CollectiveEpilogueINS1D_23Sm100TmaWarpSpecializedILi4ELi2ELi16ELb1ELb0EEEJNS5_IJSG_SF_SG_EEENS5_IJNSS_ISG_SC_EENSS_INS5_IJNSA_ILi16EEENSA_ILi2EEEEEES18_EEEEESI_NS5_IJlSC_lEEESI_S1P_NS1D_6fusion15FusionCallbacksIS1H_NS1Q_17LinearCombinationISI_fSI_fLNS_15FloatRoundStyleE2EEES1I_S1O_JEEENS4_5SM1004TMEM4LOAD26SM100_TMEM_LOAD_32dp32b16xENS4_13SM90_TMA_LOADENS11_INS12_ILi1ELi4ELi3EEES15_NSS_INS5_IJS16_S1K_EEENS5_IJS1K_SC_EEEEEEENS4_39AutoVectorizingCopyWithAssumedAlignmentILi128EEENS4_14SM90_TMA_STOREES25_S27_S27_EEEvvEEEEvNT_6ParamsE)
	.align		4
        /*000c*/ 	.word	index@(__assertfail)
	.align		4
        /*0010*/ 	.word	0x00000000
	.align		4
        /*0014*/ 	.word	0xfffffffe
	.align		4
        /*0018*/ 	.word	0x00000000
	.align		4
        /*001c*/ 	.word	0xfffffffd
	.align		4
        /*0020*/ 	.word	0x00000000
	.align		4
        /*0024*/ 	.word	0xfffffffc


//--------------------- .nv.constant4             --------------------------
	.section	.nv.constant4,"a",@progbits
	.align	8
	.align		8
.nv.constant4:
        /*0000*/ 	.dword	__assertfail
	.align		8
        /*0008*/ 	.dword	__unnamed_1
	.align		8
        /*0010*/ 	.dword	__unnamed_2
	.align		8
        /*0018*/ 	.dword	_ZN40_INTERNAL_d17f77ef_4_k_cu_01b91a78_357254cuda3std3__45__cpo5beginE
	.align		8
        /*0020*/ 	.dword	_ZN40_INTERNAL_d17f77ef_4_k_cu_01b91a78_357254cuda3std3__45__cpo3endE
	.align		8
        /*0028*/ 	.dword	_ZN40_INTERNAL_d17f77ef_4_k_cu_01b91a78_357254cuda3std3__45__cpo6cbeginE
	.align		8
        /*0030*/ 	.dword	_ZN40_INTERNAL_d17f77ef_4_k_cu_01b91a78_357254cuda3std3__45__cpo4cendE
	.align		8
        /*0038*/ 	.dword	_ZN40_INTERNAL_d17f77ef_4_k_cu_01b91a78_357254cuda3std3__442_GLOBAL__N__d17f77ef_4_k_cu_01b91a78_357256ignoreE
	.align		8
        /*0040*/ 	.dword	_ZN40_INTERNAL_d17f77ef_4_k_cu_01b91a78_357254cuda3std3__419piecewise_constructE
	.align		8
        /*0048*/ 	.dword	_ZN40_INTERNAL_d17f77ef_4_k_cu_01b91a78_357254cuda3std3__48in_placeE
	.align		8
        /*0050*/ 	.dword	_ZN40_INTERNAL_d17f77ef_4_k_cu_01b91a78_357254cuda3std6ranges3__45__cpo4swapE
	.align		8
        /*0058*/ 	.dword	_ZN40_INTERNAL_d17f77ef_4_k_cu_01b91a78_357254cuda3std6ranges3__45__cpo9iter_moveE
	.align		8
        /*0060*/ 	.dword	_ZN40_INTERNAL_d17f77ef_4_k_cu_01b91a78_357254cute7productE
	.align		8
        /*0068*/ 	.dword	_ZN40_INTERNAL_d17f77ef_4_k_cu_01b91a78_357254cute1_E
	.align		8
        /*0070*/ 	.dword	$str$25
	.align		8
        /*0078*/ 	.dword	$str$26
	.align		8
        /*0080*/ 	.dword	$str$27
	.align		8
        /*0088*/ 	.dword	$str$28


//--------------------- .text._ZN7cutlass13device_kernelINS_4gemm6kernel13GemmUniversalIN4cute5tupleIJiiiiEEENS1_10collective13CollectiveMmaINS1_35MainloopSm100TmaUmmaWarpSpecializedILi7ELi2ELi4ENS5_IJNS4_1CILi4EEESB_NSA_ILi1EEEEEEEENS5_IJNSA_ILi128EEESF_NSA_ILi64EEEEEENS_6half_tENS5_IJSC_llEEESI_SJ_NS4_8TiledMMAINS4_8MMA_AtomIJNS4_26SM100_MMA_F16BF16_2x1SM_SSISI_SI_fLi128ELi128ELNS4_4UMMA5MajorE1ELSO_1ELNSN_7ScaleInE0ELSP_0EEEEEENS4_6LayoutINS5_IJSC_SC_SC_EEENS5_IJNSA_ILi0EEESU_SU_EEEEENS5_IJNS4_10UnderscoreESX_SX_EEEEENS4_28SM100_TMA_2SM_LOAD_MULTICASTENS4_14ComposedLayoutINS4_7SwizzleILi3ELi4ELi3EEENS4_18smem_ptr_flag_bitsILi16EEENSS_INS5_IJSG_NSA_ILi8EEEEEENS5_IJSC_SG_EEEEEEEvNS4_8identityES10_S1A_vS1B_EENS_8epilogue10collective18CollectiveEpilogueINS1D_23Sm100TmaWarpSpecializedILi4ELi2ELi16ELb1ELb0EEEJNS5_IJSG_SF_SG_EEENS5_IJNSS_ISG_SC_EENSS_INS5_IJNSA_ILi16EEENSA_ILi2EEEEEES18_EEEEESI_NS5_IJlSC_lEEESI_S1P_NS1D_6fusion15FusionCallbacksIS1H_NS1Q_17LinearCombinationISI_fSI_fLNS_15FloatRoundStyleE2EEES1I_S1O_JEEENS4_5SM1004TMEM4LOAD26SM100_TMEM_LOAD_32dp32b16xENS4_13SM90_TMA_LOADENS11_INS12_ILi1ELi4ELi3EEES15_NSS_INS5_IJS16_S1K_EEENS5_IJS1K_SC_EEEEEEENS4_39AutoVectorizingCopyWithAssumedAlignmentILi128EEENS4_14SM90_TMA_STOREES25_S27_S27_EEEvvEEEEvNT_6ParamsE --------------------------
	.section	.text._ZN7cutlass13device_kernelINS_4gemm6kernel13GemmUniversalIN4cute5tupleIJiiiiEEENS1_10collective13CollectiveMmaINS1_35MainloopSm100TmaUmmaWarpSpecializedILi7ELi2ELi4ENS5_IJNS4_1CILi4EEESB_NSA_ILi1EEEEEEEENS5_IJNSA_ILi128EEESF_NSA_ILi64EEEEEENS_6half_tENS5_IJSC_llEEESI_SJ_NS4_8TiledMMAINS4_8MMA_AtomIJNS4_26SM100_MMA_F16BF16_2x1SM_SSISI_SI_fLi128ELi128ELNS4_4UMMA5MajorE1ELSO_1ELNSN_7ScaleInE0ELSP_0EEEEEENS4_6LayoutINS5_IJSC_SC_SC_EEENS5_IJNSA_ILi0EEESU_SU_EEEEENS5_IJNS4_10UnderscoreESX_SX_EEEEENS4_28SM100_TMA_2SM_LOAD_MULTICASTENS4_14ComposedLayoutINS4_7SwizzleILi3ELi4ELi3EEENS4_18smem_ptr_flag_bitsILi16EEENSS_INS5_IJSG_NSA_ILi8EEEEEENS5_IJSC_SG_EEEEEEEvNS4_8identityES10_S1A_vS1B_EENS_8epilogue10collective18CollectiveEpilogueINS1D_23Sm100TmaWarpSpecializedILi4ELi2ELi16ELb1ELb0EEEJNS5_IJSG_SF_SG_EEENS5_IJNSS_ISG_SC_EENSS_INS5_IJNSA_ILi16EEENSA_ILi2EEEEEES18_EEEEESI_NS5_IJlSC_lEEESI_S1P_NS1D_6fusion15FusionCallbacksIS1H_NS1Q_17LinearCombinationISI_fSI_fLNS_15FloatRoundStyleE2EEES1I_S1O_JEEENS4_5SM1004TMEM4LOAD26SM100_TMEM_LOAD_32dp32b16xENS4_13SM90_TMA_LOADENS11_INS12_ILi1ELi4ELi3EEES15_NSS_INS5_IJS16_S1K_EEENS5_IJS1K_SC_EEEEEEENS4_39AutoVectorizingCopyWithAssumedAlignmentILi128EEENS4_14SM90_TMA_STOREES25_S27_S27_EEEvvEEEEvNT_6ParamsE,"ax",@progbits
	.align	128
.text._ZN7cutlass13device_kernelINS_4gemm6kernel13GemmUniversalIN4cute5tupleIJiiiiEEENS1_10collective13CollectiveMmaINS1_35MainloopSm100TmaUmmaWarpSpecializedILi7ELi2ELi4ENS5_IJNS4_1CILi4EEESB_NSA_ILi1EEEEEEEENS5_IJNSA_ILi128EEESF_NSA_ILi64EEEEEENS_6half_tENS5_IJSC_llEEESI_SJ_NS4_8TiledMMAINS4_8MMA_AtomIJNS4_26SM100_MMA_F16BF16_2x1SM_SSISI_SI_fLi128ELi128ELNS4_4UMMA5MajorE1ELSO_1ELNSN_7ScaleInE0ELSP_0EEEEEENS4_6LayoutINS5_IJSC_SC_SC_EEENS5_IJNSA_ILi0EEESU_SU_EEEEENS5_IJNS4_10UnderscoreESX_SX_EEEEENS4_28SM100_TMA_2SM_LOAD_MULTICASTENS4_14ComposedLayoutINS4_7SwizzleILi3ELi4ELi3EEENS4_18smem_ptr_flag_bitsILi16EEENSS_INS5_IJSG_NSA_ILi8EEEEEENS5_IJSC_SG_EEEEEEEvNS4_8identityES10_S1A_vS1B_EENS_8epilogue10collective18CollectiveEpilogueINS1D_23Sm100TmaWarpSpecializedILi4ELi2ELi16ELb1ELb0EEEJNS5_IJSG_SF_SG_EEENS5_IJNSS_ISG_SC_EENSS_INS5_IJNSA_ILi16EEENSA_ILi2EEEEEES18_EEEEESI_NS5_IJlSC_lEEESI_S1P_NS1D_6fusion15FusionCallbacksIS1H_NS1Q_17LinearCombinationISI_fSI_fLNS_15FloatRoundStyleE2EEES1I_S1O_JEEENS4_5SM1004TMEM4LOAD26SM100_TMEM_LOAD_32dp32b16xENS4_13SM90_TMA_LOADENS11_INS12_ILi1ELi4ELi3EEES15_NSS_INS5_IJS16_S1K_EEENS5_IJS1K_SC_EEEEEEENS4_39AutoVectorizingCopyWithAssumedAlignmentILi128EEENS4_14SM90_TMA_STOREES25_S27_S27_EEEvvEEEEvNT_6ParamsE:
        .type           _ZN7cutlass13device_kernelINS_4gemm6kernel13GemmUniversalIN4cute5tupleIJiiiiEEENS1_10collective13CollectiveMmaINS1_35MainloopSm100TmaUmmaWarpSpecializedILi7ELi2ELi4ENS5_IJNS4_1CILi4EEESB_NSA_ILi1EEEEEEEENS5_IJNSA_ILi128EEESF_NSA_ILi64EEEEEENS_6half_tENS5_IJSC_llEEESI_SJ_NS4_8TiledMMAINS4_8MMA_AtomIJNS4_26SM100_MMA_F16BF16_2x1SM_SSISI_SI_fLi128ELi128ELNS4_4UMMA5MajorE1ELSO_1ELNSN_7ScaleInE0ELSP_0EEEEEENS4_6LayoutINS5_IJSC_SC_SC_EEENS5_IJNSA_ILi0EEESU_SU_EEEEENS5_IJNS4_10UnderscoreESX_SX_EEEEENS4_28SM100_TMA_2SM_LOAD_MULTICASTENS4_14ComposedLayoutINS4_7SwizzleILi3ELi4ELi3EEENS4_18smem_ptr_flag_bitsILi16EEENSS_INS5_IJSG_NSA_ILi8EEEEEENS5_IJSC_SG_EEEEEEEvNS4_8identityES10_S1A_vS1B_EENS_8epilogue10collective18CollectiveEpilogueINS1D_23Sm100TmaWarpSpecializedILi4ELi2ELi16ELb1ELb0EEEJNS5_IJSG_SF_SG_EEENS5_IJNSS_ISG_SC_EENSS_INS5_IJNSA_ILi16EEENSA_ILi2EEEEEES18_EEEEESI_NS5_IJlSC_lEEESI_S1P_NS1D_6fusion15FusionCallbacksIS1H_NS1Q_17LinearCombinationISI_fSI_fLNS_15FloatRoundStyleE2EEES1I_S1O_JEEENS4_5SM1004TMEM4LOAD26SM100_TMEM_LOAD_32dp32b16xENS4_13SM90_TMA_LOADENS11_INS12_ILi1ELi4ELi3EEES15_NSS_INS5_IJS16_S1K_EEENS5_IJS1K_SC_EEEEEEENS4_39AutoVectorizingCopyWithAssumedAlignmentILi128EEENS4_14SM90_TMA_STOREES25_S27_S27_EEEvvEEEEvNT_6ParamsE,@function
        .size           _ZN7cutlass13device_kernelINS_4gemm6kernel13GemmUniversalIN4cute5tupleIJiiiiEEENS1_10collective13CollectiveMmaINS1_35MainloopSm100TmaUmmaWarpSpecializedILi7ELi2ELi4ENS5_IJNS4_1CILi4EEESB_NSA_ILi1EEEEEEEENS5_IJNSA_ILi128EEESF_NSA_ILi64EEEEEENS_6half_tENS5_IJSC_llEEESI_SJ_NS4_8TiledMMAINS4_8MMA_AtomIJNS4_26SM100_MMA_F16BF16_2x1SM_SSISI_SI_fLi128ELi128ELNS4_4UMMA5MajorE1ELSO_1ELNSN_7ScaleInE0ELSP_0EEEEEENS4_6LayoutINS5_IJSC_SC_SC_EEENS5_IJNSA_ILi0EEESU_SU_EEEEENS5_IJNS4_10UnderscoreESX_SX_EEEEENS4_28SM100_TMA_2SM_LOAD_MULTICASTENS4_14ComposedLayoutINS4_7SwizzleILi3ELi4ELi3EEENS4_18smem_ptr_flag_bitsILi16EEENSS_INS5_IJSG_NSA_ILi8EEEEEENS5_IJSC_SG_EEEEEEEvNS4_8identityES10_S1A_vS1B_EENS_8epilogue10collective18CollectiveEpilogueINS1D_23Sm100TmaWarpSpecializedILi4ELi2ELi16ELb1ELb0EEEJNS5_IJSG_SF_SG_EEENS5_IJNSS_ISG_SC_EENSS_INS5_IJNSA_ILi16EEENSA_ILi2EEEEEES18_EEEEESI_NS5_IJlSC_lEEESI_S1P_NS1D_6fusion15FusionCallbacksIS1H_NS1Q_17LinearCombinationISI_fSI_fLNS_15FloatRoundStyleE2EEES1I_S1O_JEEENS4_5SM1004TMEM4LOAD26SM100_TMEM_LOAD_32dp32b16xENS4_13SM90_TMA_LOADENS11_INS12_ILi1ELi4ELi3EEES15_NSS_INS5_IJS16_S1K_EEENS5_IJS1K_SC_EEEEEEENS4_39AutoVectorizingCopyWithAssumedAlignmentILi128EEENS4_14SM90_TMA_STOREES25_S27_S27_EEEvvEEEEvNT_6ParamsE,(.L_x_208 - _ZN7cutlass13device_kernelINS_4gemm6kernel13GemmUniversalIN4cute5tupleIJiiiiEEENS1_10collective13CollectiveMmaINS1_35MainloopSm100TmaUmmaWarpSpecializedILi7ELi2ELi4ENS5_IJNS4_1CILi4EEESB_NSA_ILi1EEEEEEEENS5_IJNSA_ILi128EEESF_NSA_ILi64EEEEEENS_6half_tENS5_IJSC_llEEESI_SJ_NS4_8TiledMMAINS4_8MMA_AtomIJNS4_26SM100_MMA_F16BF16_2x1SM_SSISI_SI_fLi128ELi128ELNS4_4UMMA5MajorE1ELSO_1ELNSN_7ScaleInE0ELSP_0EEEEEENS4_6LayoutINS5_IJSC_SC_SC_EEENS5_IJNSA_ILi0EEESU_SU_EEEEENS5_IJNS4_10UnderscoreESX_SX_EEEEENS4_28SM100_TMA_2SM_LOAD_MULTICASTENS4_14ComposedLayoutINS4_7SwizzleILi3ELi4ELi3EEENS4_18smem_ptr_flag_bitsILi16EEENSS_INS5_IJSG_NSA_ILi8EEEEEENS5_IJSC_SG_EEEEEEEvNS4_8identityES10_S1A_vS1B_EENS_8epilogue10collective18CollectiveEpilogueINS1D_23Sm100TmaWarpSpecializedILi4ELi2ELi16ELb1ELb0EEEJNS5_IJSG_SF_SG_EEENS5_IJNSS_ISG_SC_EENSS_INS5_IJNSA_ILi16EEENSA_ILi2EEEEEES18_EEEEESI_NS5_IJlSC_lEEESI_S1P_NS1D_6fusion15FusionCallbacksIS1H_NS1Q_17LinearCombinationISI_fSI_fLNS_15FloatRoundStyleE2EEES1I_S1O_JEEENS4_5SM1004TMEM4LOAD26SM100_TMEM_LOAD_32dp32b16xENS4_13SM90_TMA_LOADENS11_INS12_ILi1ELi4ELi3EEES15_NSS_INS5_IJS16_S1K_EEENS5_IJS1K_SC_EEEEEEENS4_39AutoVectorizingCopyWithAssumedAlignmentILi128EEENS4_14SM90_TMA_STOREES25_S27_S27_EEEvvEEEEvNT_6ParamsE)
        .other          _ZN7cutlass13device_kernelINS_4gemm6kernel13GemmUniversalIN4cute5tupleIJiiiiEEENS1_10collective13CollectiveMmaINS1_35MainloopSm100TmaUmmaWarpSpecializedILi7ELi2ELi4ENS5_IJNS4_1CILi4EEESB_NSA_ILi1EEEEEEEENS5_IJNSA_ILi128EEESF_NSA_ILi64EEEEEENS_6half_tENS5_IJSC_llEEESI_SJ_NS4_8TiledMMAINS4_8MMA_AtomIJNS4_26SM100_MMA_F16BF16_2x1SM_SSISI_SI_fLi128ELi128ELNS4_4UMMA5MajorE1ELSO_1ELNSN_7ScaleInE0ELSP_0EEEEEENS4_6LayoutINS5_IJSC_SC_SC_EEENS5_IJNSA_ILi0EEESU_SU_EEEEENS5_IJNS4_10UnderscoreESX_SX_EEEEENS4_28SM100_TMA_2SM_LOAD_MULTICASTENS4_14ComposedLayoutINS4_7SwizzleILi3ELi4ELi3EEENS4_18smem_ptr_flag_bitsILi16EEENSS_INS5_IJSG_NSA_ILi8EEEEEENS5_IJSC_SG_EEEEEEEvNS4_8identityES10_S1A_vS1B_EENS_8epilogue10collective18CollectiveEpilogueINS1D_23Sm100TmaWarpSpecializedILi4ELi2ELi16ELb1ELb0EEEJNS5_IJSG_SF_SG_EEENS5_IJNSS_ISG_SC_EENSS_INS5_IJNSA_ILi16EEENSA_ILi2EEEEEES18_EEEEESI_NS5_IJlSC_lEEESI_S1P_NS1D_6fusion15FusionCallbacksIS1H_NS1Q_17LinearCombinationISI_fSI_fLNS_15FloatRoundStyleE2EEES1I_S1O_JEEENS4_5SM1004TMEM4LOAD26SM100_TMEM_LOAD_32dp32b16xENS4_13SM90_TMA_LOADENS11_INS12_ILi1ELi4ELi3EEES15_NSS_INS5_IJS16_S1K_EEENS5_IJS1K_SC_EEEEEEENS4_39AutoVectorizingCopyWithAssumedAlignmentILi128EEENS4_14SM90_TMA_STOREES25_S27_S27_EEEvvEEEEvNT_6ParamsE,@"STO_CUDA_ENTRY STV_DEFAULT"
_ZN7cutlass13device_kernelINS_4gemm6kernel13GemmUniversalIN4cute5tupleIJiiiiEEENS1_10collective13CollectiveMmaINS1_35MainloopSm100TmaUmmaWarpSpecializedILi7ELi2ELi4ENS5_IJNS4_1CILi4EEESB_NSA_ILi1EEEEEEEENS5_IJNSA_ILi128EEESF_NSA_ILi64EEEEEENS_6half_tENS5_IJSC_llEEESI_SJ_NS4_8TiledMMAINS4_8MMA_AtomIJNS4_26SM100_MMA_F16BF16_2x1SM_SSISI_SI_fLi128ELi128ELNS4_4UMMA5MajorE1ELSO_1ELNSN_7ScaleInE0ELSP_0EEEEEENS4_6LayoutINS5_IJSC_SC_SC_EEENS5_IJNSA_ILi0EEESU_SU_EEEEENS5_IJNS4_10UnderscoreESX_SX_EEEEENS4_28SM100_TMA_2SM_LOAD_MULTICASTENS4_14ComposedLayoutINS4_7SwizzleILi3ELi4ELi3EEENS4_18smem_ptr_flag_bitsILi16EEENSS_INS5_IJSG_NSA_ILi8EEEEEENS5_IJSC_SG_EEEEEEEvNS4_8identityES10_S1A_vS1B_EENS_8epilogue10collective18CollectiveEpilogueINS1D_23Sm100TmaWarpSpecializedILi4ELi2ELi16ELb1ELb0EEEJNS5_IJSG_SF_SG_EEENS5_IJNSS_ISG_SC_EENSS_INS5_IJNSA_ILi16EEENSA_ILi2EEEEEES18_EEEEESI_NS5_IJlSC_lEEESI_S1P_NS1D_6fusion15FusionCallbacksIS1H_NS1Q_17LinearCombinationISI_fSI_fLNS_15FloatRoundStyleE2EEES1I_S1O_JEEENS4_5SM1004TMEM4LOAD26SM100_TMEM_LOAD_32dp32b16xENS4_13SM90_TMA_LOADENS11_INS12_ILi1ELi4ELi3EEES15_NSS_INS5_IJS16_S1K_EEENS5_IJS1K_SC_EEEEEEENS4_39AutoVectorizingCopyWithAssumedAlignmentILi128EEENS4_14SM90_TMA_STOREES25_S27_S27_EEEvvEEEEvNT_6ParamsE:
[----:B------:R-:W1:Y:S01]  /*0000*/  LDC R1, c[0x0][0x37c] ;  /* 0x0000df00ff017b82 */ /* 0x000e620000000800 */
[----:B------:R-:W2:Y:S01]  /*0010*/  S2R R76, SR_TID.X ;  /* 0x00000000004c7919 */ /* 0x000ea20000002100 */
[----:B------:R-:W3:Y:S06]  /*0020*/  LDCU.64 UR6, c[0x0][0x890] ;  /* 0x00011200ff0677ac */ /* 0x000eec0008000a00 */
[----:B------:R-:W4:Y:S01]  /*0030*/  S2UR UR37, SR_CgaCtaId ;  /* 0x00000000002579c3 */ /* 0x000f220000008800 */
[----:B------:R-:W-:Y:S01]  /*0040*/  PRMT R63, RZ, 0x7610, R63 ;  /* 0x00007610ff3f7816 */ /* 0x000fe2000000003f */
[----:B------:R-:W1:Y:S01]  /*0050*/  LDCU.64 UR46, c[0x0][0x358] ;  /* 0x00006b00ff2e77ac */ /* 0x000e620008000a00 */
[----:B------:R-:W-:-:S02]  /*0060*/  ELECT P0, URZ, PT ;  /* 0x0000000000ff782f */ /* 0x000fc40003800000 */
[----:B---3--:R-:W-:-:S04]  /*0070*/  ISETP.NE.U32.AND P1, PT, RZ, UR6, PT ;  /* 0x00000006ff007c0c */ /* 0x008fc8000bf25070 */
[----:B------:R-:W-:Y:S01]  /*0080*/  ISETP.NE.AND.EX P2, PT, RZ, UR7, PT, P1 ;  /* 0x00000007ff007c0c */ /* 0x000fe2000bf45310 */
[----:B----4-:R-:W-:Y:S02]  /*0090*/  ULOP3.LUT UR9, UR37, 0x1, URZ, 0xc0, !UPT ;  /* 0x0000000125097892 */ /* 0x010fe4000f8ec0ff */
[----:B------:R-:W-:Y:S01]  /*00a0*/  ULOP3.LUT UR8, UR37, 0x1, URZ, 0x3c, !UPT ;  /* 0x0000000125087892 */ /* 0x000fe2000f8e3cff */
[----:B--2---:R-:W-:-:S05]  /*00b0*/  SHF.R.U32.HI R70, RZ, 0x5, R76 ;  /* 0x00000005ff467819 */ /* 0x004fca000001164c */
[----:B------:R-:W2:Y:S02]  /*00c0*/  SHFL.IDX PT, R0, R70, RZ, 0x1f ;  /* 0x00001fff46007589 */ /* 0x000ea400000e0000 */
[----:B--2---:R-:W-:Y:S02]  /*00d0*/  R2UR UR10, R0 ;  /* 0x00000000000a72ca */ /* 0x004fe400000e0000 */
[----:B-1----:R-:W-:Y:S05]  /*00e0*/  @P2 BRA `(.L_x_0) ;  /* 0x00000000002c2947 */ /* 0x002fea0003800000 */
[----:B------:R-:W1:Y:S02]  /*00f0*/  LDCU.64 UR4, c[0x0][0x888] ;  /* 0x00011100ff0477ac */ /* 0x000e640008000a00 */
[----:B-1----:R-:W-:-:S04]  /*0100*/  UISETP.NE.U32.AND UP0, UPT, UR4, URZ, UPT ;  /* 0x000000ff0400728c */ /* 0x002fc8000bf05070 */
[----:B------:R-:W-:-:S09]  /*0110*/  UISETP.NE.AND.EX UP0, UPT, UR5, URZ, UPT, UP0 ;  /* 0x000000ff0500728c */ /* 0x000fd2000bf05300 */
[----:B------:R-:W-:Y:S05]  /*0120*/  BRA.U !UP0, `(.L_x_1) ;  /* 0x0000000108107547 */ /* 0x000fea000b800000 */
[----:B------:R-:W1:Y:S02]  /*0130*/  LDC.64 R2, c[0x0][0x888] ;  /* 0x00022200ff027b82 */ /* 0x000e640000000a00 */
[----:B-1----:R1:W5:Y:S01]  /*0140*/  LDG.E R35, desc[UR46][R2.64] ;  /* 0x0000002e02237981 */ /* 0x002362000c1e1900 */
[----:B------:R-:W-:Y:S01]  /*0150*/  HFMA2 R63, -RZ, RZ, 0, 5.9604644775390625e-08 ;  /* 0x00000001ff3f7431 */ /* 0x000fe200000001ff */
[----:B------:R-:W-:Y:S05]  /*0160*/  BRA `(.L_x_0) ;  /* 0x00000000000c7947 */ /* 0x000fea0003800000 */
.L_x_1:
[----:B------:R-:W1:Y:S01]  /*0170*/  LDCU UR4, c[0x0][0x880] ;  /* 0x00011000ff0477ac */ /* 0x000e620008000800 */
[----:B------:R-:W-:Y:S01]  /*0180*/  HFMA2 R63, -RZ, RZ, 0, 5.9604644775390625e-08 ;  /* 0x00000001ff3f7431 */ /* 0x000fe200000001ff */
[----:B-1----:R-:W-:-:S07]  /*0190*/  MOV R35, UR4 ;  /* 0x0000000400237c02 */ /* 0x002fce0008000f00 */
.L_x_0:
[----:B------:R-:W2:Y:S02]  /*01a0*/  LDCU.64 UR4, c[0x0][0x8b0] ;  /* 0x00011600ff0477ac */ /* 0x000ea40008000a00 */
[----:B--2---:R-:W-:-:S04]  /*01b0*/  UISETP.NE.U32.AND UP0, UPT, UR4, URZ, UPT ;  /* 0x000000ff0400728c */ /* 0x004fc8000bf05070 */
[----:B------:R-:W-:-:S09]  /*01c0*/  UISETP.NE.AND.EX UP0, UPT, UR5, URZ, UPT, UP0 ;  /* 0x000000ff0500728c */ /* 0x000fd2000bf05300 */
[----:B------:R-:W-:Y:S05]  /*01d0*/  BRA.U UP0, `(.L_x_2) ;  /* 0x0000000100247547 */ /* 0x000fea000b800000 */
[----:B------:R-:W2:Y:S02]  /*01e0*/  LDCU.64 UR4, c[0x0][0x8a8] ;  /* 0x00011500ff0477ac */ /* 0x000ea40008000a00 */
[----:B--2---:R-:W-:-:S04]  /*01f0*/  UISETP.NE.U32.AND UP0, UPT, UR4, URZ, UPT ;  /* 0x000000ff0400728c */ /* 0x004fc8000bf05070 */
[----:B------:R-:W-:-:S09]  /*0200*/  UISETP.NE.AND.EX UP0, UPT, UR5, URZ, UPT, UP0 ;  /* 0x000000ff0500728c */ /* 0x000fd2000bf05300 */
[----:B------:R-:W-:Y:S05]  /*0210*/  BRA.U !UP0, `(.L_x_3) ;  /* 0x00000001080c7547 */ /* 0x000fea000b800000 */
[----:B------:R-:W2:Y:S02]  /*0220*/  LDC.64 R32, c[0x0][0x8a8] ;  /* 0x00022a00ff207b82 */ /* 0x000ea40000000a00 */
[----:B--2---:R2:W5:Y:S01]  /*0230*/  LDG.E R32, desc[UR46][R32.64] ;  /* 0x0000002e20207981 */ /* 0x004562000c1e1900 */
[----:B------:R-:W-:Y:S05]  /*0240*/  BRA `(.L_x_2) ;  /* 0x0000000000087947 */ /* 0x000fea0003800000 */
.L_x_3:
[----:B------:R-:W2:Y:S02]  /*0250*/  LDCU UR4, c[0x0][0x8a0] ;  /* 0x00011400ff0477ac */ /* 0x000ea40008000800 */
[----:B--2---:R-:W-:Y:S02]  /*0260*/  MOV R32, UR4 ;  /* 0x0000000400207c02 */ /* 0x004fe40008000f00 */
.L_x_2:
[----:B------:R-:W-:Y:S01]  /*0270*/  IMAD.U32 R0, RZ, RZ, UR10 ;  /* 0x0000000aff007e24 */ /* 0x000fe2000f8e00ff */
[----:B------:R-:W-:Y:S04]  /*0280*/  BSSY.RECONVERGENT B0, `(.L_x_4) ;  /* 0x000000c000007945 */ /* 0x000fe80003800200 */
[C---:B------:R-:W-:Y:S02]  /*0290*/  ISETP.NE.OR P3, PT, R0.reuse, 0x1, !P0 ;  /* 0x000000010000780c */ /* 0x040fe40004765670 */
[----:B------:R-:W-:-:S11]  /*02a0*/  ISETP.NE.OR P2, PT, R0, 0x3, !P0 ;  /* 0x000000030000780c */ /* 0x000fd60004745670 */
[----:B------:R-:W-:Y:S05]  /*02b0*/  @P3 BRA `(.L_x_5) ;  /* 0x0000000000203947 */ /* 0x000fea0003800000 */
[----:B------:R-:W3:Y:S02]  /*02c0*/  LDCU.64 UR4, c[0x0][0x348] ;  /* 0x00006900ff0477ac */ /* 0x000ee40008000a00 */
[----:B---3--:R-:W-:Y:S02]  /*02d0*/  UIADD3 UR12, UP1, UPT, UR4, 0x80, URZ ;  /* 0x00000080040c7890 */ /* 0x008fe4000ff3e0ff */
[----:B------:R-:W-:Y:S02]  /*02e0*/  UIADD3 UR4, UP0, UPT, UR4, 0x180, URZ ;  /* 0x0000018004047890 */ /* 0x000fe4000ff1e0ff */
[----:B------:R-:W-:Y:S02]  /*02f0*/  UIADD3.X UR13, UPT, UPT, URZ, UR5, URZ, UP1, !UPT ;  /* 0x00000005ff0d7290 */ /* 0x000fe40008ffe4ff */
[----:B------:R-:W-:-:S07]  /*0300*/  UIADD3.X UR5, UPT, UPT, URZ, UR5, URZ, UP0, !UPT ;  /* 0x00000005ff057290 */ /* 0x000fce00087fe4ff */
[----:B------:R3:W-:Y:S02]  /*0310*/  UTMACCTL.PF [UR12] ;  /* 0x000000000c0079b9 */ /* 0x0007e40008040000 */
[----:B------:R3:W-:Y:S02]  /*0320*/  UTMACCTL.PF [UR4] ;  /* 0x00000000040079b9 */ /* 0x0007e40008040000 */
[----:B---3--:R-:W-:Y:S01]  /*0330*/  NOP ;  /* 0x0000000000007918 */ /* 0x008fe20000000000 */
.L_x_5:
[----:B------:R-:W-:Y:S05]  /*0340*/  BSYNC.RECONVERGENT B0 ;  /* 0x0000000000007941 */ /* 0x000fea0003800200 */
.L_x_4:
[----:B------:R-:W-:Y:S04]  /*0350*/  BSSY.RECONVERGENT B0, `(.L_x_6) ;  /* 0x000000a000007945 */ /* 0x000fe80003800200 */
        /* <DEDUP_REMOVED lines=9> */
.L_x_7:
[----:B------:R-:W-:Y:S05]  /*03f0*/  BSYNC.RECONVERGENT B0 ;  /* 0x0000000000007941 */ /* 0x000fea0003800200 */
.L_x_6:
[----:B------:R-:W3:Y:S01]  /*0400*/  LDCU.64 UR4, c[0x0][0x888] ;  /* 0x00011100ff0477ac */ /* 0x000ee20008000a00 */
[----:B------:R-:W-:Y:S01]  /*0410*/  ISETP.NE.AND.EX P1, PT, RZ, UR7, PT, P1 ;  /* 0x00000007ff007c0c */ /* 0x000fe2000bf25310 */
[----:B------:R-:W-:Y:S01]  /*0420*/  UPLOP3.LUT UP4, UPT, UPT, UPT, UPT, 0x80, 0x8 ;  /* 0x000000000008789c */ /* 0x000fe20003f8f070 */
[----:B---3--:R-:W-:-:S04]  /*0430*/  ISETP.NE.U32.AND P2, PT, RZ, UR4, PT ;  /* 0x00000004ff007c0c */ /* 0x008fc8000bf45070 */
[----:B------:R-:W-:-:S13]  /*0440*/  ISETP.NE.AND.EX P2, PT, RZ, UR5, PT, P2 ;  /* 0x00000005ff007c0c */ /* 0x000fda000bf45320 */
[----:B------:R-:W-:Y:S05]  /*0450*/  @P2 BRA P1, `(.L_x_8) ;  /* 0x0000000000282947 */ /* 0x000fea0000800000 */
[----:B------:R-:W-:Y:S01]  /*0460*/  UISETP.NE.U32.AND UP1, UPT, UR6, URZ, UPT ;  /* 0x000000ff0600728c */ /* 0x000fe2000bf25070 */
[----:B-----5:R-:W-:Y:S01]  /*0470*/  FSETP.NEU.AND P1, PT, R35, RZ, PT ;  /* 0x000000ff2300720b */ /* 0x020fe20003f2d000 */
[----:B------:R-:W-:Y:S02]  /*0480*/  UISETP.NE.U32.AND UP0, UPT, UR4, URZ, UPT ;  /* 0x000000ff0400728c */ /* 0x000fe4000bf05070 */
[----:B------:R-:W-:Y:S02]  /*0490*/  UISETP.NE.AND.EX UP1, UPT, UR7, URZ, UPT, UP1 ;  /* 0x000000ff0700728c */ /* 0x000fe4000bf25310 */
[----:B------:R-:W-:-:S04]  /*04a0*/  UISETP.NE.AND.EX UP0, UPT, UR5, URZ, UPT, UP0 ;  /* 0x000000ff0500728c */ /* 0x000fc8000bf05300 */
[----:B------:R-:W-:-:S04]  /*04b0*/  USEL UR4, URZ, 0xffffffff, UP0 ;  /* 0xffffffffff047887 */ /* 0x000fc80008000000 */
[----:B------:R-:W-:Y:S01]  /*04c0*/  VOTEU.ANY UP0, P1 ;  /* 0x0000000000ff7886 */ /* 0x000fe20000800100 */
[----:B------:R-:W-:-:S04]  /*04d0*/  @!UP1 USEL UR4, URZ, 0xffffffff, UP0 ;  /* 0xffffffffff049887 */ /* 0x000fc80008000000 */
[----:B------:R-:W-:-:S04]  /*04e0*/  ULOP3.LUT UR4, UR4, 0x1, URZ, 0xc0, !UPT ;  /* 0x0000000104047892 */ /* 0x000fc8000f8ec0ff */
[----:B------:R-:W-:-:S11]  /*04f0*/  UISETP.NE.U32.AND UP4, UPT, UR4, 0x1, UPT ;  /* 0x000000010400788c */ /* 0x000fd6000bf85070 */
.L_x_8:
[----:B------:R-:W3:Y:S01]  /*0500*/  SHFL.IDX PT, R0, R70, RZ, 0x1f ;  /* 0x00001fff46007589 */ /* 0x000ee200000e0000 */
[----:B------:R-:W-:-:S04]  /*0510*/  UISETP.NE.AND UP0, UPT, UR10, 0x2, UPT ;  /* 0x000000020a00788c */ /* 0x000fc8000bf05270 */
[----:B------:R-:W-:Y:S02]  /*0520*/  UISETP.EQ.AND UP1, UPT, UR9, URZ, !UP0 ;  /* 0x000000ff0900728c */ /* 0x000fe4000c722270 */
[----:B------:R-:W-:-:S04]  /*0530*/  USEL UR6, URZ, 0x1, UP0 ;  /* 0x00000001ff067887 */ /* 0x000fc80008000000 */
[----:B------:R-:W-:Y:S02]  /*0540*/  PLOP3.LUT P6, PT, P0, PT, UP1, 0x80, 0x8 ;  /* 0x000000000008781c */ /* 0x000fe400007cf018 */
[----:B---3--:R-:W-:-:S13]  /*0550*/  ISETP.NE.AND P1, PT, R0, RZ, PT ;  /* 0x000000ff0000720c */ /* 0x008fda0003f25270 */
[----:B------:R-:W-:Y:S05]  /*0560*/  @P1 BRA `(.L_x_9) ;  /* 0x00000000006c1947 */ /* 0x000fea0003800000 */
[----:B------:R-:W-:Y:S01]  /*0570*/  UMOV UR7, 0x400 ;  /* 0x0000040000077882 */ /* 0x000fe20000000000 */
[----:B------:R-:W-:Y:S01]  /*0580*/  UMOV UR5, 0x1 ;  /* 0x0000000100057882 */ /* 0x000fe20000000000 */
[----:B------:R-:W-:Y:S01]  /*0590*/  UMOV UR4, 0x5 ;  /* 0x0000000500047882 */ /* 0x000fe20000000000 */
[----:B------:R-:W-:Y:S02]  /*05a0*/  ULEA UR7, UR37, UR7, 0x18 ;  /* 0x0000000725077291 */ /* 0x000fe4000f8ec0ff */
[----:B------:R-:W-:-:S04]  /*05b0*/  UIADD3 UR12, UPT, UPT, -UR5, 0x100000, URZ ;  /* 0x00100000050c7890 */ /* 0x000fc8000fffe1ff */
[----:B------:R-:W-:Y:S02]  /*05c0*/  USHF.L.U32 UR13, UR12, 0xb, URZ ;  /* 0x0000000b0c0d7899 */ /* 0x000fe400080006ff */
[----:B------:R-:W-:Y:S02]  /*05d0*/  USHF.L.U32 UR12, UR12, 0x1, URZ ;  /* 0x000000010c0c7899 */ /* 0x000fe400080006ff */
[----:B------:R-:W-:-:S04]  /*05e0*/  UIADD3 UR4, UPT, UPT, -UR4, 0x100000, URZ ;  /* 0x0010000004047890 */ /* 0x000fc8000fffe1ff */
[----:B------:R-:W-:Y:S02]  /*05f0*/  USHF.L.U32 UR5, UR4, 0xb, URZ ;  /* 0x0000000b04057899 */ /* 0x000fe400080006ff */
[----:B------:R-:W-:Y:S01]  /*0600*/  USHF.L.U32 UR4, UR4, 0x1, URZ ;  /* 0x0000000104047899 */ /* 0x000fe200080006ff */
[----:B------:R-:W-:Y:S01]  /*0610*/  ELECT P1, URZ, PT ;  /* 0x0000000000ff782f */ /* 0x000fe20003820000 */
[----:B------:R-:W3:Y:S02]  /*0620*/  FENCE.VIEW.ASYNC.S ;  /* 0x00000000000073c6 */ /* 0x000ee40000000000 */
[----:B---3--:R3:W4:Y:S08]  /*0630*/  SYNCS.EXCH.64 URZ, [UR7], UR12 ;  /* 0x0000000c07ff75b2 */ /* 0x0087300008000100 */
[----:B------:R3:W1:Y:S01]  /*0640*/  SYNCS.EXCH.64 URZ, [UR7+0x38], UR4 ;  /* 0x0000380407ff75b2 */ /* 0x0006620008000100 */
        /* <DEDUP_REMOVED lines=12> */
[----:B------:R-:W-:Y:S01]  /*0710*/  NOP ;  /* 0x0000000000007918 */ /* 0x000fe20000000000 */
.L_x_9:
[----:B------:R-:W2:Y:S01]  /*0720*/  SHFL.IDX PT, R0, R70, RZ, 0x1f ;  /* 0x00001fff46007589 */ /* 0x000ea200000e0000 */
[----:B------:R-:W-:Y:S01]  /*0730*/  NOP ;  /* 0x0000000000007918 */ /* 0x000fe20000000000 */
[----:B--2---:R-:W-:-:S13]  /*0740*/  ISETP.NE.AND P1, PT, R0, 0x1, PT ;  /* 0x000000010000780c */ /* 0x004fda0003f25270 */
[----:B------:R-:W-:Y:S05]  /*0750*/  @P1 BRA `(.L_x_10) ;  /* 0x0000000000541947 */ /* 0x000fea0003800000 */
[----:B---3--:R-:W-:Y:S01]  /*0760*/  UMOV UR7, 0x400 ;  /* 0x0000040000077882 */ /* 0x008fe20000000000 */
        /* <DEDUP_REMOVED lines=10> */
[----:B------:R-:W2:Y:S02]  /*0810*/  FENCE.VIEW.ASYNC.S ;  /* 0x00000000000073c6 */ /* 0x000ea40000000000 */
[----:B--2---:R2:W3:Y:S08]  /*0820*/  SYNCS.EXCH.64 URZ, [UR7+0x70], UR12 ;  /* 0x0000700c07ff75b2 */ /* 0x0044f00008000100 */
        /* <DEDUP_REMOVED lines=8> */
.L_x_10:
[----:B------:R-:W4:Y:S01]  /*08b0*/  SHFL.IDX PT, R0, R70, RZ, 0x1f ;  /* 0x00001fff46007589 */ /* 0x000f2200000e0000 */
[----:B------:R-:W-:Y:S01]  /*08c0*/  NOP ;  /* 0x0000000000007918 */ /* 0x000fe20000000000 */
[----:B----4-:R-:W-:-:S13]  /*08d0*/  ISETP.NE.AND P1, PT, R0, 0x3, PT ;  /* 0x000000030000780c */ /* 0x010fda0003f25270 */
[----:B------:R-:W-:Y:S05]  /*08e0*/  @P1 BRA `(.L_x_11) ;  /* 0x00000000002c1947 */ /* 0x000fea0003800000 */
[----:B--23--:R-:W-:Y:S01]  /*08f0*/  UMOV UR5, 0x400 ;  /* 0x0000040000057882 */ /* 0x00cfe20000000000 */
[----:B------:R-:W-:Y:S01]  /*0900*/  UMOV UR4, 0x20 ;  /* 0x0000002000047882 */ /* 0x000fe20000000000 */
[----:B------:R-:W-:Y:S02]  /*0910*/  ULEA UR5, UR37, UR5, 0x18 ;  /* 0x0000000525057291 */ /* 0x000fe4000f8ec0ff */
[----:B------:R-:W-:-:S04]  /*0920*/  UIADD3 UR12, UPT, UPT, -UR4, 0x100000, URZ ;  /* 0x00100000040c7890 */ /* 0x000fc8000fffe1ff */
[----:B------:R-:W-:Y:S02]  /*0930*/  USHF.L.U32 UR13, UR12, 0xb, URZ ;  /* 0x0000000b0c0d7899 */ /* 0x000fe400080006ff */
[----:B------:R-:W-:Y:S01]  /*0940*/  USHF.L.U32 UR12, UR12, 0x1, URZ ;  /* 0x000000010c0c7899 */ /* 0x000fe200080006ff */
[----:B------:R-:W-:Y:S01]  /*0950*/  ELECT P1, URZ, PT ;  /* 0x0000000000ff782f */ /* 0x000fe20003820000 */
[----:B------:R-:W2:Y:S10]  /*0960*/  FENCE.VIEW.ASYNC.S ;  /* 0x00000000000073c6 */ /* 0x000eb40000000000 */
[----:B--2---:R4:W2:Y:S01]  /*0970*/  SYNCS.EXCH.64 URZ, [UR5+0xb0], UR12 ;  /* 0x0000b00c05ff75b2 */ /* 0x0048a20008000100 */
[----:B------:R4:W3:Y:S02]  /*0980*/  SYNCS.EXCH.64 URZ, [UR5+0xb8], UR12 ;  /* 0x0000b80c05ff75b2 */ /* 0x0008e40008000100 */
[----:B----4-:R-:W-:Y:S01]  /*0990*/  NOP ;  /* 0x0000000000007918 */ /* 0x010fe20000000000 */
.L_x_11:
[----:B------:R-:W4:Y:S01]  /*09a0*/  SHFL.IDX PT, R0, R70, RZ, 0x1f ;  /* 0x00001fff46007589 */ /* 0x000f2200000e0000 */
[----:B------:R-:W-:Y:S01]  /*09b0*/  NOP ;  /* 0x0000000000007918 */ /* 0x000fe20000000000 */
[----:B----4-:R-:W-:-:S13]  /*09c0*/  ISETP.NE.AND P1, PT, R0, 0x4, PT ;  /* 0x000000040000780c */ /* 0x010fda0003f25270 */
[----:B------:R-:W-:Y:S05]  /*09d0*/  @P1 BRA `(.L_x_12) ;  /* 0x0000000000481947 */ /* 0x000fea0003800000 */
[----:B--23--:R-:W-:Y:S01]  /*09e0*/  UMOV UR7, 0xe20 ;  /* 0x00000e2000077882 */ /* 0x00cfe20000000000 */
[----:B------:R-:W-:Y:S01]  /*09f0*/  UMOV UR5, 0x400 ;  /* 0x0000040000057882 */ /* 0x000fe20000000000 */
[----:B------:R-:W-:Y:S01]  /*0a00*/  USEL UR7, UR7, 0xc20, UP4 ;  /* 0x00000c2007077887 */ /* 0x000fe2000a000000 */
        /* <DEDUP_REMOVED lines=10> */
[----:B--2---:R4:W2:Y:S08]  /*0ab0*/  SYNCS.EXCH.64 URZ, [UR5+0xc0], UR12 ;  /* 0x0000c00c05ff75b2 */ /* 0x0048b00008000100 */
[----:B------:R4:W3:Y:S01]  /*0ac0*/  SYNCS.EXCH.64 URZ, [UR5+0xd0], UR14 ;  /* 0x0000d00e05ff75b2 */ /* 0x0008e20008000100 */
[----:B------:R4:W1:Y:S01]  /*0ad0*/  SYNCS.EXCH.64 URZ, [UR5+0xc8], UR12 ;  /* 0x0000c80c05ff75b2 */ /* 0x0008620008000100 */
[----:B------:R4:W1:Y:S02]  /*0ae0*/  SYNCS.EXCH.64 URZ, [UR5+0xd8], UR14 ;  /* 0x0000d80e05ff75b2 */ /* 0x0008640008000100 */
[----:B----4-:R-:W-:Y:S01]  /*0af0*/  NOP ;  /* 0x0000000000007918 */ /* 0x010fe20000000000 */
.L_x_12:
[----:B------:R-:W4:Y:S01]  /*0b00*/  SHFL.IDX PT, R0, R70, RZ, 0x1f ;  /* 0x00001fff46007589 */ /* 0x000f2200000e0000 */
[----:B------:R-:W-:Y:S01]  /*0b10*/  NOP ;  /* 0x0000000000007918 */ /* 0x000fe20000000000 */
[----:B----4-:R-:W-:-:S13]  /*0b20*/  ISETP.NE.AND P1, PT, R0, 0x5, PT ;  /* 0x000000050000780c */ /* 0x010fda0003f25270 */
[----:B------:R-:W-:Y:S05]  /*0b30*/  @P1 BRA `(.L_x_13) ;  /* 0x0000000000541947 */ /* 0x000fea0003800000 */
[----:B--23--:R-:W-:Y:S01]  /*0b40*/  UMOV UR7, 0x400 ;  /* 0x0000040000077882 */ /* 0x00cfe20000000000 */
        /* <DEDUP_REMOVED lines=14> */
[----:B------:R4:W1:Y:S01]  /*0c30*/  SYNCS.EXCH.64 URZ, [UR7+0x108], UR4 ;  /* 0x0001080407ff75b2 */ /* 0x0008620008000100 */
[----:B------:R4:W1:Y:S01]  /*0c40*/  SYNCS.EXCH.64 URZ, [UR7+0xf0], UR12 ;  /* 0x0000f00c07ff75b2 */ /* 0x0008620008000100 */
[----:B------:R4:W1:Y:S01]  /*0c50*/  SYNCS.EXCH.64 URZ, [UR7+0x110], UR4 ;  /* 0x0001100407ff75b2 */ /* 0x0008620008000100 */
[----:B------:R4:W1:Y:S01]  /*0c60*/  SYNCS.EXCH.64 URZ, [UR7+0xf8], UR12 ;  /* 0x0000f80c07ff75b2 */ /* 0x0008620008000100 */
[----:B------:R4:W1:Y:S02]  /*0c70*/  SYNCS.EXCH.64 URZ, [UR7+0x118], UR4 ;  /* 0x0001180407ff75b2 */ /* 0x0008640008000100 */
[----:B----4-:R-:W-:Y:S01]  /*0c80*/  NOP ;  /* 0x0000000000007918 */ /* 0x010fe20000000000 */
.L_x_13:
[----:B------:R-:W4:Y:S01]  /*0c90*/  SHFL.IDX PT, R0, R70, RZ, 0x1f ;  /* 0x00001fff46007589 */ /* 0x000f2200000e0000 */
[----:B------:R-:W-:Y:S01]  /*0ca0*/  ISETP.NE.OR P0, PT, RZ, UR10, !P0 ;  /* 0x0000000aff007c0c */ /* 0x000fe2000c705670 */
        /* <DEDUP_REMOVED lines=12> */
[----:B------:R4:W3:Y:S01]  /*0d70*/  SYNCS.EXCH.64 URZ, [UR5+0x130], UR12 ;  /* 0x0001300c05ff75b2 */ /* 0x0008e20008000100 */
[----:B------:R4:W1:Y:S01]  /*0d80*/  SYNCS.EXCH.64 URZ, [UR5+0x128], UR12 ;  /* 0x0001280c05ff75b2 */ /* 0x0008620008000100 */
[----:B------:R4:W1:Y:S02]  /*0d90*/  SYNCS.EXCH.64 URZ, [UR5+0x138], UR12 ;  /* 0x0001380c05ff75b2 */ /* 0x0008640008000100 */
[----:B----4-:R-:W-:Y:S01]  /*0da0*/  NOP ;  /* 0x0000000000007918 */ /* 0x010fe20000000000 */
.L_x_14:
[----:B------:R-:W-:Y:S01]  /*0db0*/  VOTEU.ALL UP0, P0 ;  /* 0x0000000000ff7886 */ /* 0x000fe20000000000 */
[----:B--23--:R-:W-:Y:S01]  /*0dc0*/  UMOV UR12, 0x20 ;  /* 0x00000020000c7882 */ /* 0x00cfe20000000000 */
[----:B------:R-:W2:Y:S01]  /*0dd0*/  LDCU UR5, c[0x0][0x36c] ;  /* 0x00006d80ff0577ac */ /* 0x000ea20008000800 */
[----:B------:R-:W-:Y:S01]  /*0de0*/  NOP ;  /* 0x0000000000007918 */ /* 0x000fe20000000000 */
[----:B------:R-:W-:Y:S01]  /*0df0*/  LOP3.LUT R10, R76, 0x1f, RZ, 0xc0, !PT ;  /* 0x0000001f4c0a7812 */ /* 0x000fe200078ec0ff */
[----:B------:R-:W-:Y:S01]  /*0e00*/  @!UP0 UMOV UR4, 0x400 ;  /* 0x0000040000048882 */ /* 0x000fe20000000000 */
[----:B------:R-:W-:-:S04]  /*0e10*/  @!UP0 UIADD3 UR12, UPT, UPT, -UR12, 0x100000, URZ ;  /* 0x001000000c0c8890 */ /* 0x000fc8000fffe1ff */
[----:B------:R-:W-:Y:S02]  /*0e20*/  @!UP0 USHF.L.U32 UR13, UR12, 0xb, URZ ;  /* 0x0000000b0c0d8899 */ /* 0x000fe400080006ff */
[----:B------:R-:W-:Y:S02]  /*0e30*/  @!UP0 USHF.L.U32 UR12, UR12, 0x1, URZ ;  /* 0x000000010c0c8899 */ /* 0x000fe400080006ff */
[----:B------:R-:W-:Y:S01]  /*0e40*/  @!UP0 ULEA UR4, UR37, UR4, 0x18 ;  /* 0x0000000425048291 */ /* 0x000fe2000f8ec0ff */
[----:B------:R-:W-:Y:S01]  /*0e50*/  VOTEU.ALL UP0, P0 ;  /* 0x0000000000ff7886 */ /* 0x000fe20000000000 */
[----:B------:R-:W-:Y:S02]  /*0e60*/  UISETP.NE.AND UP3, UPT, UR10, URZ, UPT ;  /* 0x000000ff0a00728c */ /* 0x000fe4000bf65270 */
[----:B--2---:R-:W-:Y:S01]  /*0e70*/  UISETP.EQ.U32.AND UP2, UPT, UR5, 0x1, UPT ;  /* 0x000000010500788c */ /* 0x004fe2000bf42070 */
[----:B------:R-:W2:Y:S07]  /*0e80*/  FENCE.VIEW.ASYNC.S ;  /* 0x00000000000073c6 */ /* 0x000eae0000000000 */
[----:B--2---:R2:W3:Y:S01]  /*0e90*/  @!UP0 SYNCS.EXCH.64 URZ, [UR4+0x140], UR12 ;  /* 0x0001400c04ff85b2 */ /* 0x0044e20008000100 */
[----:B------:R-:W-:Y:S05]  /*0ea0*/  BRA.U !UP2, `(.L_x_15) ;  /* 0x000000010a087547 */ /* 0x000fea000b800000 */
[----:B-1-3--:R-:W-:Y:S01]  /*0eb0*/  UCGABAR_ARV ;  /* 0x00000000000079c7 */ /* 0x00afe20008000000 */
[----:B------:R-:W-:Y:S05]  /*0ec0*/  BRA `(.L_x_16) ;  /* 0x0000000000047947 */ /* 0x000fea0003800000 */
.L_x_15:
[----:B-1-3--:R-:W-:Y:S01]  /*0ed0*/  NOP ;  /* 0x0000000000007918 */ /* 0x00afe20000000000 */
.L_x_16:
[----:B------:R-:W1:Y:S01]  /*0ee0*/  S2R R11, SR_CTAID.X ;  /* 0x00000000000b7919 */ /* 0x000e620000002500 */
[----:B------:R-:W-:-:S05]  /*0ef0*/  CS2R.32 R64, SR_CgaSize ;  /* 0x0000000000407805 */ /* 0x000fca0000008a00 */
[----:B------:R-:W-:-:S05]  /*0f00*/  IMAD R64, R64, -0xa0, RZ ;  /* 0xffffff6040407824 */ /* 0x000fca00078e02ff */
[----:B------:R-:W-:-:S14]  /*0f10*/  R2UR UR5, R64 ;  /* 0x00000000400572ca */ /* 0x000fdc00000e0000 */
[----:B------:R-:W3:Y:S01]  /*0f20*/  LDCU UR5, c[0x0][UR5+0x2b0] ;  /* 0x00005600050577ac */ /* 0x000ee20008000800 */
[----:B------:R-:W-:-:S05]  /*0f30*/  CS2R.32 R0, SR_CgaSize ;  /* 0x0000000000007805 */ /* 0x000fca0000008a00 */
[----:B------:R-:W-:-:S06]  /*0f40*/  IMAD R0, R0, -0xa0, RZ ;  /* 0xffffff6000007824 */ /* 0x000fcc00078e02ff */
[----:B------:R-:W4:Y:S01]  /*0f50*/  LDC R0, c[0x0][R0+0x2a0] ;  /* 0x0000a80000007b82 */ /* 0x000f220000000800 */
[----:B------:R-:W-:Y:S01]  /*0f60*/  PRMT R8, RZ, 0x7610, R8 ;  /* 0x00007610ff087816 */ /* 0x000fe20000000008 */
[----:B------:R-:W3:Y:S01]  /*0f70*/  S2R R20, SR_CTAID.Y ;  /* 0x0000000000147919 */ /* 0x000ee20000002600 */
[----:B------:R-:W-:-:S05]  /*0f80*/  CS2R.32 R64, SR_CgaSize ;  /* 0x0000000000407805 */ /* 0x000fca0000008a00 */
[----:B------:R-:W-:-:S05]  /*0f90*/  IMAD R64, R64, -0xa0, RZ ;  /* 0xffffff6040407824 */ /* 0x000fca00078e02ff */
[----:B--2---:R-:W-:-:S14]  /*0fa0*/  R2UR UR4, R64 ;  /* 0x00000000400472ca */ /* 0x004fdc00000e0000 */
[----:B------:R-:W2:Y:S01]  /*0fb0*/  LDCU UR4, c[0x0][UR4+0x2b4] ;  /* 0x00005680040477ac */ /* 0x000ea20008000800 */
[----:B------:R-:W-:Y:S01]  /*0fc0*/  ULOP3.LUT UR16, UR37, 0x3, URZ, 0xc0, !UPT ;  /* 0x0000000325107892 */ /* 0x000fe2000f8ec0ff */
[----:B------:R-:W-:-:S05]  /*0fd0*/  CS2R.32 R62, SR_CgaSize ;  /* 0x00000000003e7805 */ /* 0x000fca0000008a00 */
[----:B------:R-:W-:-:S06]  /*0fe0*/  IMAD R62, R62, -0xa0, RZ ;  /* 0xffffff603e3e7824 */ /* 0x000fcc00078e02ff */
[----:B------:R-:W4:Y:S01]  /*0ff0*/  LDC R62, c[0x0][R62+0x2a4] ;  /* 0x0000a9003e3e7b82 */ /* 0x000f220000000800 */
[----:B------:R-:W-:Y:S02]  /*1000*/  ULOP3.LUT UR12, UR9, 0xc, UR37, 0xf8, !UPT ;  /* 0x0000000c090c7892 */ /* 0x000fe4000f8ef825 */
[----:B------:R-:W-:Y:S02]  /*1010*/  UISETP.GT.U32.AND UP1, UPT, UR16, 0xffff, UPT ;  /* 0x0000ffff1000788c */ /* 0x000fe4000bf24070 */
[----:B------:R-:W-:Y:S02]  /*1020*/  UISETP.GT.U32.AND UP0, UPT, UR12, 0xffff, UPT ;  /* 0x0000ffff0c00788c */ /* 0x000fe4000bf04070 */
[----:B------:R-:W-:Y:S01]  /*1030*/  USHF.L.U32 UR15, UR37, 0x8, URZ ;  /* 0x00000008250f7899 */ /* 0x000fe200080006ff */
[----:B------:R-:W4:Y:S01]  /*1040*/  LDC R9, c[0x0][0xb24] ;  /* 0x0002c900ff097b82 */ /* 0x000f220000000800 */
[----:B------:R-:W-:Y:S02]  /*1050*/  USHF.L.U32 UR14, UR37, 0x2, URZ ;  /* 0x00000002250e7899 */ /* 0x000fe400080006ff */
[----:B------:R-:W-:-:S02]  /*1060*/  USHF.L.U32 UR13, UR37, 0xa, URZ ;  /* 0x0000000a250d7899 */ /* 0x000fc400080006ff */
[----:B------:R-:W-:Y:S02]  /*1070*/  USHF.L.U32 UR7, UR37, 0x4, URZ ;  /* 0x0000000425077899 */ /* 0x000fe400080006ff */
[----:B------:R-:W-:Y:S01]  /*1080*/  USEL UR16, UR16, 0xffff, !UP1 ;  /* 0x0000ffff10107887 */ /* 0x000fe2000c800000 */
[----:B------:R-:W4:Y:S01]  /*1090*/  LDC R26, c[0x0][0xb24] ;  /* 0x0002c900ff1a7b82 */ /* 0x000f220000000800 */
[----:B------:R-:W-:Y:S01]  /*10a0*/  USEL UR12, UR12, 0xffff, !UP0 ;  /* 0x0000ffff0c0c7887 */ /* 0x000fe2000c000000 */
[----:B------:R-:W4:Y:S01]  /*10b0*/  LDCU UR11, c[0x0][0xb30] ;  /* 0x00016600ff0b77ac */ /* 0x000f220008000800 */
[----:B-1----:R-:W-:Y:S01]  /*10c0*/  I2FP.F32.U32 R64, R11 ;  /* 0x0000000b00407245 */ /* 0x002fe20000201000 */
[----:B------:R-:W-:Y:S02]  /*10d0*/  ULOP3.LUT UR15, UR15, 0xc00, URZ, 0xc0, !UPT ;  /* 0x00000c000f0f7892 */ /* 0x000fe4000f8ec0ff */
[----:B------:R-:W-:Y:S01]  /*10e0*/  ULOP3.LUT UR14, UR14, 0x30, URZ, 0xc0, !UPT ;  /* 0x000000300e0e7892 */ /* 0x000fe2000f8ec0ff */
[----:B---3--:R-:W-:Y:S01]  /*10f0*/  I2FP.F32.U32 R3, R20 ;  /* 0x0000001400037245 */ /* 0x008fe20000201000 */
[----:B------:R-:W-:Y:S01]  /*1100*/  FMUL R64, R64, UR5 ;  /* 0x0000000540407c20 */ /* 0x000fe20008400000 */
[----:B------:R-:W-:-:S02]  /*1110*/  ULOP3.LUT UR13, UR13, 0x800, URZ, 0xc0, !UPT ;  /* 0x000008000d0d7892 */ /* 0x000fc4000f8ec0ff */
[----:B------:R-:W-:Y:S01]  /*1120*/  ULOP3.LUT UR7, UR7, 0x20, URZ, 0xc0, !UPT ;  /* 0x0000002007077892 */ /* 0x000fe2000f8ec0ff */
[----:B--2---:R-:W-:Y:S01]  /*1130*/  FMUL R3, R3, UR4 ;  /* 0x0000000403037c20 */ /* 0x004fe20008400000 */
[----:B------:R-:W-:Y:S01]  /*1140*/  ULOP3.LUT UR16, UR16, 0xffff, URZ, 0xc0, !UPT ;  /* 0x0000ffff10107892 */ /* 0x000fe2000f8ec0ff */
[----:B------:R-:W1:Y:S01]  /*1150*/  F2I.U32.TRUNC.NTZ R64, R64 ;  /* 0x0000004000407305 */ /* 0x000e62000020f000 */
[----:B------:R-:W-:Y:S02]  /*1160*/  ULOP3.LUT UR12, UR12, 0xffff, URZ, 0xc0, !UPT ;  /* 0x0000ffff0c0c7892 */ /* 0x000fe4000f8ec0ff */
[----:B------:R-:W-:Y:S01]  /*1170*/  UISETP.NE.AND UP0, UPT, UR10, 0x2, UPT ;  /* 0x000000020a00788c */ /* 0x000fe2000bf05270 */
[----:B------:R-:W-:Y:S01]  /*1180*/  UMOV UR5, 0x1111 ;  /* 0x0000111100057882 */ /* 0x000fe20000000000 */
[----:B------:R-:W-:-:S03]  /*1190*/  UMOV UR4, 0x5 ;  /* 0x0000000500047882 */ /* 0x000fc60000000000 */
[----:B------:R-:W2:Y:S01]  /*11a0*/  F2I.U32.TRUNC.NTZ R3, R3 ;  /* 0x0000000300037305 */ /* 0x000ea2000020f000 */
[----:B-1----:R-:W-:-:S05]  /*11b0*/  IADD3 R64, PT, PT, -R64, RZ, RZ ;  /* 0x000000ff40407210 */ /* 0x002fca0007ffe1ff */
[----:B----4-:R-:W-:Y:S01]  /*11c0*/  IMAD R64, R0, R64, R11 ;  /* 0x0000004000407224 */ /* 0x010fe200078e020b */
[----:B------:R-:W-:Y:S02]  /*11d0*/  PRMT R0, RZ, 0x7610, R0 ;  /* 0x00007610ff007816 */ /* 0x000fe40000000000 */
[----:B--2---:R-:W-:-:S05]  /*11e0*/  IADD3 R3, PT, PT, -R3, RZ, RZ ;  /* 0x000000ff03037210 */ /* 0x004fca0007ffe1ff */
[----:B------:R-:W-:Y:S01]  /*11f0*/  IMAD R62, R62, R3, R20 ;  /* 0x000000033e3e7224 */ /* 0x000fe200078e0214 */
[----:B------:R-:W-:Y:S06]  /*1200*/  BRA.U UP3, `(.L_x_17) ;  /* 0x0000000103a87547 */ /* 0x000fec000b800000 */
[C---:B------:R-:W-:Y:S02]  /*1210*/  ISETP.NE.AND P0, PT, R62.reuse, RZ, PT ;  /* 0x000000ff3e00720c */ /* 0x040fe40003f05270 */
[C---:B------:R-:W-:Y:S02]  /*1220*/  ISETP.NE.AND P5, PT, R62.reuse, 0x1, PT ;  /* 0x000000013e00780c */ /* 0x040fe40003fa5270 */
[----:B------:R-:W-:Y:S02]  /*1230*/  ISETP.NE.AND P4, PT, R62, 0x2, PT ;  /* 0x000000023e00780c */ /* 0x000fe40003f85270 */
[C---:B------:R-:W-:Y:S02]  /*1240*/  ISETP.GT.U32.AND P2, PT, R64.reuse, 0x1, P0 ;  /* 0x000000014000780c */ /* 0x040fe40000744070 */
[C---:B------:R-:W-:Y:S02]  /*1250*/  ISETP.GT.U32.AND P1, PT, R64.reuse, 0x1, P5 ;  /* 0x000000014000780c */ /* 0x040fe40002f24070 */
[----:B------:R-:W-:-:S02]  /*1260*/  ISETP.GT.U32.AND P3, PT, R64, 0x1, P4 ;  /* 0x000000014000780c */ /* 0x000fc40002764070 */
[----:B------:R-:W-:Y:S02]  /*1270*/  SEL R2, RZ, 0x1, P2 ;  /* 0x00000001ff027807 */ /* 0x000fe40001000000 */
[----:B------:R-:W-:Y:S02]  /*1280*/  SEL R6, RZ, 0x2, P2 ;  /* 0x00000002ff067807 */ /* 0x000fe40001000000 */
[----:B------:R-:W-:Y:S02]  /*1290*/  ISETP.NE.AND P2, PT, R62, 0x3, PT ;  /* 0x000000033e00780c */ /* 0x000fe40003f45270 */
[----:B------:R-:W-:Y:S02]  /*12a0*/  SEL R3, RZ, 0x10, P1 ;  /* 0x00000010ff037807 */ /* 0x000fe40000800000 */
[----:B------:R-:W-:Y:S02]  /*12b0*/  SEL R0, RZ, 0x100, P3 ;  /* 0x00000100ff007807 */ /* 0x000fe40001800000 */
[----:B------:R-:W-:-:S02]  /*12c0*/  SEL R5, RZ, 0x20, P1 ;  /* 0x00000020ff057807 */ /* 0x000fc40000800000 */
[----:B------:R-:W-:Y:S02]  /*12d0*/  ISETP.GT.U32.AND P1, PT, R64, 0x1, P2 ;  /* 0x000000014000780c */ /* 0x000fe40001724070 */
[----:B------:R-:W-:Y:S02]  /*12e0*/  IADD3 R0, PT, PT, R0, R3, R2 ;  /* 0x0000000300007210 */ /* 0x000fe40007ffe002 */
[----:B------:R-:W-:Y:S02]  /*12f0*/  LOP3.LUT R2, R64, 0x2, RZ, 0x3c, !PT ;  /* 0x0000000240027812 */ /* 0x000fe400078e3cff */
[----:B------:R-:W-:Y:S02]  /*1300*/  SEL R3, RZ, 0x1000, P1 ;  /* 0x00001000ff037807 */ /* 0x000fe40000800000 */
[----:B------:R-:W-:Y:S02]  /*1310*/  ISETP.GT.U32.AND P0, PT, R2, 0x1, P0 ;  /* 0x000000010200780c */ /* 0x000fe40000704070 */
[----:B------:R-:W-:-:S02]  /*1320*/  IADD3 R6, PT, PT, R6, R3, R0 ;  /* 0x0000000306067210 */ /* 0x000fc40007ffe000 */
[----:B------:R-:W-:Y:S02]  /*1330*/  SEL R4, RZ, 0x200, P3 ;  /* 0x00000200ff047807 */ /* 0x000fe40001800000 */
[----:B------:R-:W-:Y:S02]  /*1340*/  SEL R3, RZ, 0x2000, P1 ;  /* 0x00002000ff037807 */ /* 0x000fe40000800000 */
[----:B------:R-:W-:Y:S02]  /*1350*/  SEL R0, RZ, 0x4, P0 ;  /* 0x00000004ff007807 */ /* 0x000fe40000000000 */
[----:B------:R-:W-:Y:S02]  /*1360*/  IADD3 R4, PT, PT, R4, R5, R6 ;  /* 0x0000000504047210 */ /* 0x000fe40007ffe006 */
[C---:B------:R-:W-:Y:S02]  /*1370*/  ISETP.GT.U32.AND P5, PT, R2.reuse, 0x1, P5 ;  /* 0x000000010200780c */ /* 0x040fe40002fa4070 */
[----:B------:R-:W-:-:S02]  /*1380*/  ISETP.GT.U32.AND P4, PT, R2, 0x1, P4 ;  /* 0x000000010200780c */ /* 0x000fc40002784070 */
[----:B------:R-:W-:Y:S02]  /*1390*/  ISETP.GT.U32.AND P2, PT, R2, 0x1, P2 ;  /* 0x000000010200780c */ /* 0x000fe40001744070 */
[----:B------:R-:W-:Y:S02]  /*13a0*/  IADD3 R2, PT, PT, R0, R3, R4 ;  /* 0x0000000300027210 */ /* 0x000fe40007ffe004 */
[----:B------:R-:W-:Y:S02]  /*13b0*/  SEL R3, RZ, 0x40, P5 ;  /* 0x00000040ff037807 */ /* 0x000fe40002800000 */
[----:B------:R-:W-:Y:S02]  /*13c0*/  SEL R0, RZ, 0x400, P4 ;  /* 0x00000400ff007807 */ /* 0x000fe40002000000 */
[----:B------:R-:W-:Y:S02]  /*13d0*/  SEL R4, RZ, 0x8, P0 ;  /* 0x00000008ff047807 */ /* 0x000fe40000000000 */
[----:B------:R-:W-:-:S02]  /*13e0*/  SEL R7, RZ, 0x4000, P2 ;  /* 0x00004000ff077807 */ /* 0x000fc40001000000 */
[----:B------:R-:W-:Y:S02]  /*13f0*/  IADD3 R0, PT, PT, R0, R3, R2 ;  /* 0x0000000300007210 */ /* 0x000fe40007ffe002 */
[----:B------:R-:W-:Y:S02]  /*1400*/  SEL R5, RZ, 0x80, P5 ;  /* 0x00000080ff057807 */ /* 0x000fe40002800000 */
[----:B------:R-:W-:Y:S01]  /*1410*/  IADD3 R4, PT, PT, R4, R7, R0 ;  /* 0x0000000704047210 */ /* 0x000fe20007ffe000 */
[----:B------:R-:W-:Y:S01]  /*1420*/  IMAD.MOV.U32 R0, RZ, RZ, 0x3 ;  /* 0x00000003ff007424 */ /* 0x000fe200078e00ff */
[----:B------:R-:W-:Y:S02]  /*1430*/  SEL R2, RZ, 0x800, P4 ;  /* 0x00000800ff027807 */ /* 0x000fe40002000000 */
[----:B------:R-:W-:Y:S02]  /*1440*/  LOP3.LUT R3, R64, 0xfffffffe, RZ, 0xc0, !PT ;  /* 0xfffffffe40037812 */ /* 0x000fe400078ec0ff */
[----:B------:R-:W-:-:S02]  /*1450*/  IADD3 R5, PT, PT, R2, R5, R4 ;  /* 0x0000000502057210 */ /* 0x000fc40007ffe004 */
[----:B------:R-:W-:Y:S01]  /*1460*/  SEL R2, RZ, 0x8000, P2 ;  /* 0x00008000ff027807 */ /* 0x000fe20001000000 */
[----:B------:R-:W-:-:S04]  /*1470*/  IMAD R3, R62, 0x4, R3 ;  /* 0x000000043e037824 */ /* 0x000fc800078e0203 */
[----:B------:R-:W-:Y:S01]  /*1480*/  IMAD.IADD R2, R5, 0x1, R2 ;  /* 0x0000000105027824 */ /* 0x000fe200078e0202 */
[----:B------:R-:W-:-:S04]  /*1490*/  SHF.L.U32 R0, R0, R3, RZ ;  /* 0x0000000300007219 */ /* 0x000fc800000006ff */
[----:B------:R-:W-:-:S07]  /*14a0*/  PRMT R8, R2, 0x7610, R8 ;  /* 0x0000761002087816 */ /* 0x000fce0000000008 */
.L_x_17:
[----:B------:R-:W-:Y:S01]  /*14b0*/  ISETP.GE.AND P0, PT, R9, 0x1, PT ;  /* 0x000000010900780c */ /* 0x000fe20003f06270 */
[----:B------:R-:W-:Y:S01]  /*14c0*/  USHF.L.U32 UR5, UR5, UR16, URZ ;  /* 0x0000001005057299 */ /* 0x000fe200080006ff */
[----:B------:R-:W1:Y:S01]  /*14d0*/  S2UR UR36, SR_CTAID.Z ;  /* 0x00000000002479c3 */ /* 0x000e620000002700 */
[----:B------:R-:W-:Y:S01]  /*14e0*/  USHF.L.U32 UR4, UR4, UR12, URZ ;  /* 0x0000000c04047299 */ /* 0x000fe200080006ff */
[----:B------:R-:W-:Y:S01]  /*14f0*/  MOV R21, R11 ;  /* 0x0000000b00157202 */ /* 0x000fe20000000f00 */
[----:B------:R-:W-:-:S08]  /*1500*/  UISETP.NE.AND UP1, UPT, UR11, 0x1, UPT ;  /* 0x000000010b00788c */ /* 0x000fd0000bf25270 */
[----:B------:R-:W-:Y:S05]  /*1510*/  @!P0 BRA `(.L_x_18) ;  /* 0x0000000000b88947 */ /* 0x000fea0003800000 */
[----:B------:R-:W2:Y:S01]  /*1520*/  LDC.64 R4, c[0x0][0xb18] ;  /* 0x0002c600ff047b82 */ /* 0x000ea20000000a00 */
[----:B------:R-:W-:-:S07]  /*1530*/  ISETP.NE.AND P0, PT, R9, 0x1, PT ;  /* 0x000000010900780c */ /* 0x000fce0003f05270 */
[----:B------:R-:W3:Y:S08]  /*1540*/  LDC R14, c[0x0][0xb0c] ;  /* 0x0002c300ff0e7b82 */ /* 0x000ef00000000800 */
[----:B------:R-:W4:Y:S08]  /*1550*/  LDC R13, c[0x0][0x370] ;  /* 0x0000dc00ff0d7b82 */ /* 0x000f300000000800 */
[----:B------:R-:W1:Y:S01]  /*1560*/  LDC R16, c[0x0][0x374] ;  /* 0x0000dd00ff107b82 */ /* 0x000e620000000800 */
[----:B--2---:R-:W-:-:S07]  /*1570*/  ISETP.NE.AND P1, PT, R4, 0x1, PT ;  /* 0x000000010400780c */ /* 0x004fce0003f25270 */
[----:B------:R-:W4:Y:S01]  /*1580*/  LDC.64 R6, c[0x0][0xb10] ;  /* 0x0002c400ff067b82 */ /* 0x000f220000000a00 */
[----:B---3--:R-:W-:-:S07]  /*1590*/  ISETP.NE.AND P2, PT, R14, 0x1, PT ;  /* 0x000000010e00780c */ /* 0x008fce0003f45270 */
[----:B------:R-:W2:Y:S08]  /*15a0*/  LDC R12, c[0x0][0xb20] ;  /* 0x0002c800ff0c7b82 */ /* 0x000eb00000000800 */
[----:B------:R-:W3:Y:S01]  /*15b0*/  LDC.64 R2, c[0x0][0xb28] ;  /* 0x0002ca00ff027b82 */ /* 0x000ee20000000a00 */
[----:B-1----:R-:W-:-:S04]  /*15c0*/  IMAD.HI.U32 R15, R16, R5, RZ ;  /* 0x00000005100f7227 */ /* 0x002fc800078e00ff */
[----:B------:R-:W-:-:S04]  /*15d0*/  IMAD.HI.U32 R5, R20, R5, RZ ;  /* 0x0000000514057227 */ /* 0x000fc800078e00ff */
[----:B----4-:R-:W-:-:S04]  /*15e0*/  IMAD.HI.U32 R18, R13, R6, RZ ;  /* 0x000000060d127227 */ /* 0x010fc800078e00ff */
[C---:B------:R-:W-:Y:S01]  /*15f0*/  IMAD.HI.U32 R22, R11.reuse, R6, RZ ;  /* 0x000000060b167227 */ /* 0x040fe200078e00ff */
[-C--:B------:R-:W-:Y:S02]  /*1600*/  @P2 SHF.R.U32.HI R13, RZ, R7.reuse, R18 ;  /* 0x00000007ff0d2219 */ /* 0x080fe40000011612 */
[-C--:B--2---:R-:W-:Y:S02]  /*1610*/  @P1 SHF.R.U32.HI R16, RZ, R12.reuse, R15 ;  /* 0x0000000cff101219 */ /* 0x084fe4000001160f */
[----:B------:R-:W-:Y:S02]  /*1620*/  SHF.R.U32.HI R5, RZ, R12, R5 ;  /* 0x0000000cff057219 */ /* 0x000fe40000011605 */
[----:B------:R-:W-:Y:S02]  /*1630*/  SHF.R.U32.HI R22, RZ, R7, R22 ;  /* 0x00000007ff167219 */ /* 0x000fe40000011616 */
[----:B------:R-:W-:Y:S01]  /*1640*/  SEL R5, R20, R5, !P1 ;  /* 0x0000000514057207 */ /* 0x000fe20004800000 */
[----:B---3--:R-:W-:Y:S01]  /*1650*/  IMAD.HI.U32 R18, R16, R2, RZ ;  /* 0x0000000210127227 */ /* 0x008fe200078e00ff */
[----:B------:R-:W-:-:S02]  /*1660*/  SEL R21, R11, R22, !P2 ;  /* 0x000000160b157207 */ /* 0x000fc40005000000 */
[----:B------:R-:W-:Y:S01]  /*1670*/  IADD3 R7, PT, PT, -R5, RZ, RZ ;  /* 0x000000ff05077210 */ /* 0x000fe20007ffe1ff */
[----:B------:R-:W-:Y:S01]  /*1680*/  IMAD.HI.U32 R6, R13, R2, RZ ;  /* 0x000000020d067227 */ /* 0x000fe200078e00ff */
[----:B------:R-:W-:-:S03]  /*1690*/  @P0 SHF.R.U32.HI R16, RZ, R3, R18 ;  /* 0x00000003ff100219 */ /* 0x000fc60000011612 */
[----:B------:R-:W-:Y:S01]  /*16a0*/  IMAD R7, R4, R7, R20 ;  /* 0x0000000704077224 */ /* 0x000fe200078e0214 */
[----:B------:R-:W-:Y:S01]  /*16b0*/  @P0 SHF.R.U32.HI R13, RZ, R3, R6 ;  /* 0x00000003ff0d0219 */ /* 0x000fe20000011606 */
[----:B------:R-:W-:-:S04]  /*16c0*/  IMAD R16, R16, R9, RZ ;  /* 0x0000000910107224 */ /* 0x000fc800078e02ff */
[----:B------:R-:W-:Y:S01]  /*16d0*/  IMAD R6, R13, R9, RZ ;  /* 0x000000090d067224 */ /* 0x000fe200078e02ff */
[----:B------:R-:W-:-:S04]  /*16e0*/  ISETP.GE.AND P1, PT, R5, R16, PT ;  /* 0x000000100500720c */ /* 0x000fc80003f26270 */
[----:B------:R-:W-:Y:S01]  /*16f0*/  ISETP.GE.OR P1, PT, R21, R6, P1 ;  /* 0x000000061500720c */ /* 0x000fe20000f26670 */
[----:B------:R-:W-:-:S05]  /*1700*/  IMAD.HI.U32 R6, R5, R2, RZ ;  /* 0x0000000205067227 */ /* 0x000fca00078e00ff */
[----:B------:R-:W-:-:S04]  /*1710*/  SHF.R.U32.HI R6, RZ, R3, R6 ;  /* 0x00000003ff067219 */ /* 0x000fc80000011606 */
[----:B------:R-:W-:-:S03]  /*1720*/  SEL R6, R5, R6, !P0 ;  /* 0x0000000605067207 */ /* 0x000fc60004000000 */
[----:B------:R-:W-:Y:S01]  /*1730*/  @!P1 IMAD.HI.U32 R12, R21, R2, RZ ;  /* 0x00000002150c9227 */ /* 0x000fe200078e00ff */
[----:B------:R-:W-:-:S04]  /*1740*/  IADD3 R2, PT, PT, -R6, RZ, RZ ;  /* 0x000000ff06027210 */ /* 0x000fc80007ffe1ff */
[----:B------:R-:W-:Y:S01]  /*1750*/  @!P1 SHF.R.U32.HI R12, RZ, R3, R12 ;  /* 0x00000003ff0c9219 */ /* 0x000fe2000001160c */
[----:B------:R-:W-:-:S03]  /*1760*/  IMAD R2, R9, R2, R5 ;  /* 0x0000000209027224 */ /* 0x000fc600078e0205 */
[----:B------:R-:W-:-:S05]  /*1770*/  @!P1 SEL R3, R21, R12, !P0 ;  /* 0x0000000c15039207 */ /* 0x000fca0004000000 */
[--C-:B------:R-:W-:Y:S02]  /*1780*/  @!P1 IMAD.IADD R6, R6, 0x1, -R3.reuse ;  /* 0x0000000106069824 */ /* 0x100fe400078e0a03 */
[----:B------:R-:W-:Y:S01]  /*1790*/  @!P1 IMAD R3, R2, R13, R3 ;  /* 0x0000000d02039224 */ /* 0x000fe200078e0203 */
[----:B------:R-:W-:Y:S01]  /*17a0*/  IADD3 R2, PT, PT, -R21, RZ, RZ ;  /* 0x000000ff15027210 */ /* 0x000fe20007ffe1ff */
[----:B------:R-:W-:Y:S02]  /*17b0*/  @!P1 IMAD R5, R6, R9, R21 ;  /* 0x0000000906059224 */ /* 0x000fe400078e0215 */
[----:B------:R-:W-:Y:S02]  /*17c0*/  @!P1 IMAD.MOV.U32 R21, RZ, RZ, R3 ;  /* 0x000000ffff159224 */ /* 0x000fe400078e0003 */
[----:B------:R-:W-:Y:S02]  /*17d0*/  IMAD R2, R14, R2, R11 ;  /* 0x000000020e027224 */ /* 0x000fe400078e020b */
[----:B------:R-:W-:-:S02]  /*17e0*/  IMAD R20, R5, R4, R7 ;  /* 0x0000000405147224 */ /* 0x000fc400078e0207 */
[----:B------:R-:W-:Y:S02]  /*17f0*/  IMAD R21, R21, R14, R2 ;  /* 0x0000000e15157224 */ /* 0x000fe400078e0202 */
.L_x_18:
[----:B------:R-:W-:Y:S05]  /*1800*/  BRA.U UP1, `(.L_x_19) ;  /* 0x0000000101407547 */ /* 0x000fea000b800000 */
[----:B------:R-:W2:Y:S08]  /*1810*/  LDC.64 R4, c[0x0][0xb10] ;  /* 0x0002c400ff047b82 */ /* 0x000eb00000000a00 */
[----:B------:R-:W3:Y:S08]  /*1820*/  LDC.64 R2, c[0x0][0xb18] ;  /* 0x0002c600ff027b82 */ /* 0x000ef00000000a00 */
[----:B------:R-:W4:Y:S08]  /*1830*/  LDC R6, c[0x0][0xb20] ;  /* 0x0002c800ff067b82 */ /* 0x000f300000000800 */
[----:B------:R-:W1:Y:S01]  /*1840*/  LDC R12, c[0x0][0xb0c] ;  /* 0x0002c300ff0c7b82 */ /* 0x000e620000000800 */
[----:B--2---:R-:W-:-:S05]  /*1850*/  IMAD.HI.U32 R4, R21, R4, RZ ;  /* 0x0000000415047227 */ /* 0x004fca00078e00ff */
[----:B------:R-:W-:Y:S01]  /*1860*/  SHF.R.U32.HI R4, RZ, R5, R4 ;  /* 0x00000005ff047219 */ /* 0x000fe20000011604 */
[----:B---3--:R-:W-:Y:S01]  /*1870*/  IMAD.HI.U32 R3, R20, R3, RZ ;  /* 0x0000000314037227 */ /* 0x008fe200078e00ff */
[----:B------:R-:W-:-:S04]  /*1880*/  ISETP.NE.AND P0, PT, R2, 0x1, PT ;  /* 0x000000010200780c */ /* 0x000fc80003f05270 */
[----:B----4-:R-:W-:-:S04]  /*1890*/  SHF.R.U32.HI R3, RZ, R6, R3 ;  /* 0x00000006ff037219 */ /* 0x010fc80000011603 */
[----:B------:R-:W-:Y:S02]  /*18a0*/  SEL R3, R20, R3, !P0 ;  /* 0x0000000314037207 */ /* 0x000fe40004000000 */
[----:B-1----:R-:W-:-:S04]  /*18b0*/  ISETP.NE.AND P1, PT, R12, 0x1, PT ;  /* 0x000000010c00780c */ /* 0x002fc80003f25270 */
[----:B------:R-:W-:-:S05]  /*18c0*/  SEL R6, R21, R4, !P1 ;  /* 0x0000000415067207 */ /* 0x000fca0004800000 */
[----:B------:R-:W-:Y:S02]  /*18d0*/  IMAD.IADD R4, R3, 0x1, -R6 ;  /* 0x0000000103047824 */ /* 0x000fe400078e0a06 */
[----:B------:R-:W-:Y:S02]  /*18e0*/  IMAD.IADD R3, R6, 0x1, -R3 ;  /* 0x0000000106037824 */ /* 0x000fe400078e0a03 */
[----:B------:R-:W-:Y:S02]  /*18f0*/  IMAD R21, R4, R12, R21 ;  /* 0x0000000c04157224 */ /* 0x000fe400078e0215 */
[----:B------:R-:W-:Y:S02]  /*1900*/  IMAD R20, R3, R2, R20 ;  /* 0x0000000203147224 */ /* 0x000fe400078e0214 */
.L_x_19:
[----:B------:R-:W-:Y:S05]  /*1910*/  BRA.U !UP2, `(.L_x_20) ;  /* 0x000000010a0c7547 */ /* 0x000fea000b800000 */
[----:B------:R-:W-:Y:S01]  /*1920*/  UCGABAR_WAIT ;  /* 0x0000000000007dc7 */ /* 0x000fe20008000000 */
[----:B------:R-:W-:Y:S01]  /*1930*/  CCTL.IVALL ;  /* 0x00000000ff00798f */ /* 0x000fe20002000000 */
[----:B------:R-:W-:Y:S05]  /*1940*/  BRA `(.L_x_21) ;  /* 0x0000000000047947 */ /* 0x000fea0003800000 */
.L_x_20:
[----:B------:R-:W-:Y:S06]  /*1950*/  BAR.SYNC.DEFER_BLOCKING 0x0 ;  /* 0x0000000000007b1d */ /* 0x000fec0000010000 */
.L_x_21:
[----:B------:R-:W-:Y:S05]  /*1960*/  BRA.U UP0, `(.L_x_22) ;  /* 0x0000001500607547 */ /* 0x000fea000b800000 */
[----:B------:R-:W2:Y:S01]  /*1970*/  LDCU UR21, c[0x0][0x38c] ;  /* 0x00007180ff1577ac */ /* 0x000ea20008000800 */
[----:B------:R-:W3:Y:S01]  /*1980*/  LDC R9, c[0x0][0x370] ;  /* 0x0000dc00ff097b82 */ /* 0x000ee20000000800 */
[----:B------:R-:W-:Y:S01]  /*1990*/  IMAD.SHL.U32 R16, R11, 0x40, RZ ;  /* 0x000000400b107824 */ /* 0x000fe200078e00ff */
[----:B------:R-:W-:Y:S01]  /*19a0*/  PLOP3.LUT P1, PT, PT, PT, UP4, 0x80, 0x8 ;  /* 0x000000000008781c */ /* 0x000fe20003f2f048 */
[----:B------:R-:W-:Y:S01]  /*19b0*/  HFMA2 R12, -RZ, RZ, 0, 0 ;  /* 0x00000000ff0c7431 */ /* 0x000fe200000001ff */
[----:B------:R-:W-:Y:S01]  /*19c0*/  UISETP.NE.AND UP1, UPT, UR10, URZ, UPT ;  /* 0x000000ff0a00728c */ /* 0x000fe2000bf25270 */
[----:B------:R-:W-:Y:S01]  /*19d0*/  ISETP.NE.AND P4, PT, R10, RZ, P6 ;  /* 0x000000ff0a00720c */ /* 0x000fe20003785270 */
[----:B------:R-:W-:Y:S01]  /*19e0*/  IMAD.MOV.U32 R15, RZ, RZ, 0x1 ;  /* 0x00000001ff0f7424 */ /* 0x000fe200078e00ff */
[----:B------:R-:W-:Y:S01]  /*19f0*/  PLOP3.LUT P1, PT, P1, PT, PT, 0x8, 0x80 ;  /* 0x000000000080781c */ /* 0x000fe20000f2e170 */
[----:B------:R-:W4:Y:S01]  /*1a00*/  LDC R0, c[0x0][0x374] ;  /* 0x0000dd00ff007b82 */ /* 0x000f220000000800 */
[----:B------:R-:W-:Y:S01]  /*1a10*/  IMAD.MOV.U32 R14, RZ, RZ, RZ ;  /* 0x000000ffff0e7224 */ /* 0x000fe200078e00ff */
[----:B------:R-:W-:Y:S01]  /*1a20*/  MOV R8, 0x1 ;  /* 0x0000000100087802 */ /* 0x000fe20000000f00 */
[----:B------:R-:W-:Y:S01]  /*1a30*/  IMAD.MOV.U32 R10, RZ, RZ, RZ ;  /* 0x000000ffff0a7224 */ /* 0x000fe200078e00ff */
[----:B------:R-:W-:Y:S01]  /*1a40*/  LOP3.LUT R16, R16, 0x40, RZ, 0xc0, !PT ;  /* 0x0000004010107812 */ /* 0x000fe200078ec0ff */
[----:B------:R-:W1:Y:S01]  /*1a50*/  LDCU.64 UR24, c[0x0][0x348] ;  /* 0x00006900ff1877ac */ /* 0x000e620008000a00 */
[----:B--2---:R-:W-:-:S02]  /*1a60*/  UIADD3 UR8, UPT, UPT, UR21, 0x3f, URZ ;  /* 0x0000003f15087890 */ /* 0x004fc4000fffe0ff */
[----:B------:R-:W-:Y:S02]  /*1a70*/  USEL UR28, UR6, 0x2, UP1 ;  /* 0x00000002061c7887 */ /* 0x000fe40008800000 */
[----:B------:R-:W-:Y:S01]  /*1a80*/  USHF.R.S32.HI UR23, URZ, 0x1f, UR8 ;  /* 0x0000001fff177899 */ /* 0x000fe20008011408 */
[----:B------:R-:W-:-:S03]  /*1a90*/  UMOV UR29, URZ ;  /* 0x000000ff001d7c82 */ /* 0x000fc60008000000 */
[----:B------:R-:W-:Y:S02]  /*1aa0*/  ULEA.HI UR23, UR23, UR8, URZ, 0x6 ;  /* 0x0000000817177291 */ /* 0x000fe4000f8f30ff */
[----:B------:R-:W-:Y:S02]  /*1ab0*/  UIADD3 UR8, UPT, UPT, UR21, -0x1, URZ ;  /* 0xffffffff15087890 */ /* 0x000fe4000fffe0ff */
[----:B------:R-:W-:Y:S02]  /*1ac0*/  USHF.R.S32.HI UR23, URZ, 0x6, UR23 ;  /* 0x00000006ff177899 */ /* 0x000fe40008011417 */
[----:B------:R-:W-:Y:S02]  /*1ad0*/  UISETP.GE.U32.AND UP2, UPT, UR8, -0x7f, UPT ;  /* 0xffffff810800788c */ /* 0x000fe4000bf46070 */
[----:B------:R-:W-:Y:S02]  /*1ae0*/  UISETP.LT.U32.AND UP0, UPT, UR23, 0x7, UPT ;  /* 0x000000071700788c */ /* 0x000fe4000bf01070 */
[----:B------:R-:W-:-:S02]  /*1af0*/  UIADD3 UR21, UPT, UPT, UR21, 0x7e, URZ ;  /* 0x0000007e15157890 */ /* 0x000fc4000fffe0ff */
[----:B------:R-:W-:-:S04]  /*1b00*/  USEL UR22, UR23, 0x7, UP0 ;  /* 0x0000000717167887 */ /* 0x000fc80008000000 */
[----:B------:R-:W-:Y:S02]  /*1b10*/  UIADD3 UR27, UPT, UPT, UR22, -0x1, URZ ;  /* 0xffffffff161b7890 */ /* 0x000fe4000fffe0ff */
[----:B------:R-:W-:Y:S02]  /*1b20*/  @UP2 UIADD3 UR27, UPT, UPT, UR22, URZ, URZ ;  /* 0x000000ff161b2290 */ /* 0x000fe4000fffe0ff */
[----:B------:R-:W-:Y:S02]  /*1b30*/  UIADD3 UR30, UPT, UPT, UR23, -UR22, URZ ;  /* 0x80000016171e7290 */ /* 0x000fe4000fffe0ff */
[----:B------:R-:W-:Y:S02]  /*1b40*/  UIADD3 UR26, UPT, UPT, UR27, 0x1, URZ ;  /* 0x000000011b1a7890 */ /* 0x000fe4000fffe0ff */
[----:B-1-3--:R-:W-:-:S12]  /*1b50*/  UIADD3 UR27, UPT, UPT, -UR27, URZ, URZ ;  /* 0x000000ff1b1b7290 */ /* 0x00afd8000fffe1ff */
.L_x_44:
[----:B------:R-:W-:Y:S01]  /*1b60*/  UISETP.NE.AND UP0, UPT, UR37, URZ, UPT ;  /* 0x000000ff2500728c */ /* 0x000fe2000bf05270 */
[----:B------:R-:W1:Y:S08]  /*1b70*/  S2UR UR37, SR_CgaCtaId ;  /* 0x00000000002579c3 */ /* 0x000e700000008800 */
[----:B------:R-:W-:Y:S05]  /*1b80*/  BRA.U UP0, `(.L_x_23) ;  /* 0x0000000100347547 */ /* 0x000fea000b800000 */
[----:B------:R-:W2:Y:S01]  /*1b90*/  S2R R2, SR_CgaCtaId ;  /* 0x0000000000027919 */ /* 0x000ea20000008800 */
[----:B------:R-:W-:-:S04]  /*1ba0*/  MOV R3, 0x400 ;  /* 0x0000040000037802 */ /* 0x000fc80000000f00 */
[----:B--2---:R-:W-:Y:S02]  /*1bb0*/  LEA R3, R2, R3, 0x18 ;  /* 0x0000000302037211 */ /* 0x004fe400078ec0ff */
[----:B------:R-:W-:-:S03]  /*1bc0*/  SHF.L.U32 R2, R8, 0x1f, RZ ;  /* 0x0000001f08027819 */ /* 0x000fc600000006ff */
[----:B------:R-:W-:-:S04]  /*1bd0*/  IMAD R3, R10, 0x8, R3 ;  /* 0x000000080a037824 */ /* 0x000fc800078e0203 */
[----:B------:R-:W2:Y:S02]  /*1be0*/  SYNCS.PHASECHK.TRANS64.TRYWAIT P0, [R3+URZ+0x130], R2 ;  /* 0x00013002030075a7 */ /* 0x000ea400080011ff */
[----:B--2---:R-:W-:Y:S05]  /*1bf0*/  @!P0 BRA `(.L_x_24) ;  /* 0x0000007000a08947 */ /* 0x004fea0003800000 */
.L_x_154:
[----:B------:R-:W-:Y:S01]  /*1c00*/  VIADD R10, R10, 0x1 ;  /* 0x000000010a0a7836 */ /* 0x000fe20000000000 */
[----:B------:R2:W-:Y:S04]  /*1c10*/  SYNCS.ARRIVE.TRANS64.A1T0 RZ, [R3+URZ+0x120], RZ ;  /* 0x000120ff03ff79a7 */ /* 0x0005e800081000ff */
[----:B------:R-:W-:-:S04]  /*1c20*/  ISETP.NE.AND P0, PT, R10, 0x2, PT ;  /* 0x000000020a00780c */ /* 0x000fc80003f05270 */
[----:B------:R-:W-:Y:S02]  /*1c30*/  SEL R10, R10, RZ, P0 ;  /* 0x000000ff0a0a7207 */ /* 0x000fe40000000000 */
[----:B--2---:R-:W-:-:S04]  /*1c40*/  SEL R3, RZ, 0x1, P0 ;  /* 0x00000001ff037807 */ /* 0x004fc80000000000 */
[----:B------:R-:W-:-:S07]  /*1c50*/  LOP3.LUT R8, R8, R3, RZ, 0x3c, !PT ;  /* 0x0000000308087212 */ /* 0x000fce00078e3cff */
.L_x_23:
[----:B------:R-:W-:Y:S01]  /*1c60*/  UMOV UR6, 0x400 ;  /* 0x0000040000067882 */ /* 0x000fe20000000000 */
[----:B------:R-:W-:Y:S01]  /*1c70*/  LEA.HI R3, R21, R21, RZ, 0x1 ;  /* 0x0000001515037211 */ /* 0x000fe200078f08ff */
[----:B-1----:R-:W-:Y:S01]  /*1c80*/  ULEA UR6, UR37, UR6, 0x18 ;  /* 0x0000000625067291 */ /* 0x002fe2000f8ec0ff */
[----:B------:R-:W-:Y:S01]  /*1c90*/  SHF.L.U32 R2, R15, 0x1f, RZ ;  /* 0x0000001f0f027819 */ /* 0x000fe200000006ff */
[----:B------:R-:W-:Y:S01]  /*1ca0*/  UISETP.GE.U32.AND UP0, UPT, UR21, 0x7f, UPT ;  /* 0x0000007f1500788c */ /* 0x000fe2000bf06070 */
[C---:B------:R-:W-:Y:S01]  /*1cb0*/  R2UR UR9, R16.reuse ;  /* 0x00000000100972ca */ /* 0x040fe200000e0000 */
[----:B------:R-:W-:Y:S01]  /*1cc0*/  ULEA UR8, UR29, UR6, 0x3 ;  /* 0x000000061d087291 */ /* 0x000fe2000f8e18ff */
[----:B------:R-:W-:Y:S01]  /*1cd0*/  IMAD.SHL.U32 R3, R3, 0x40, RZ ;  /* 0x0000004003037824 */ /* 0x000fe200078e00ff */
[----:B------:R-:W-:Y:S01]  /*1ce0*/  R2UR UR10, R16 ;  /* 0x00000000100a72ca */ /* 0x000fe200000e0000 */
[----:B------:R-:W-:-:S03]  /*1cf0*/  UMOV UR31, URZ ;  /* 0x000000ff001f7c82 */ /* 0x000fc60008000000 */
[----:B------:R-:W-:-:S03]  /*1d00*/  R2UR UR34, R3 ;  /* 0x00000000032272ca */ /* 0x000fc600000e0000 */
[----:B------:R1:W2:Y:S01]  /*1d10*/  SYNCS.PHASECHK.TRANS64.TRYWAIT P0, [UR8+0x38], R2 ;  /* 0x00003802ff0075a7 */ /* 0x0002a20008001108 */
[----:B------:R-:W-:-:S09]  /*1d20*/  R2UR UR8, R20 ;  /* 0x00000000140872ca */ /* 0x000fd200000e0000 */
[----:B------:R-:W-:-:S04]  /*1d30*/  ULOP3.LUT UR34, UR9, 0xffffff80, UR34, 0xf8, !UPT ;  /* 0xffffff8009227892 */ /* 0x000fc8000f8ef822 */
[----:B------:R-:W-:Y:S01]  /*1d40*/  ULEA UR10, UR8, UR10, 0x7 ;  /* 0x0000000a080a7291 */ /* 0x000fe2000f8e38ff */
[----:B------:R-:W-:Y:S11]  /*1d50*/  BRA.U !UP0, `(.L_x_25) ;  /* 0x0000000108d87547 */ /* 0x000ff6000b800000 */
[----:B------:R-:W-:Y:S01]  /*1d60*/  UMOV UR16, UR27 ;  /* 0x0000001b00107c82 */ /* 0x000fe20008000000 */
[----:B------:R-:W-:Y:S01]  /*1d70*/  UMOV UR19, UR29 ;  /* 0x0000001d00137c82 */ /* 0x000fe20008000000 */
[----:B------:R-:W-:Y:S01]  /*1d80*/  UMOV UR35, UR14 ;  /* 0x0000000e00237c82 */ /* 0x000fe20008000000 */
[----:B------:R-:W-:-:S05]  /*1d90*/  UMOV UR11, UR7 ;  /* 0x00000007000b7c82 */ /* 0x000fca0008000000 */
.L_x_31:
[----:B------:R-:W-:Y:S01]  /*1da0*/  ULEA UR33, UR19, UR6, 0x3 ;  /* 0x0000000613217291 */ /* 0x000fe2000f8e18ff */
[----:B------:R-:W-:Y:S01]  /*1db0*/  @P6 MOV R3, 0x8000 ;  /* 0x0000800000036802 */ /* 0x000fe20000000f00 */
[----:B-12---:R-:W-:Y:S10]  /*1dc0*/  @P0 BRA `(.L_x_26) ;  /* 0x00000000000c0947 */ /* 0x006ff40003800000 */
[----:B------:R-:W-:-:S04]  /*1dd0*/  SHF.L.U32 R5, R15, 0x1f, RZ ;  /* 0x0000001f0f057819 */ /* 0x000fc800000006ff */
[----:B------:R-:W2:Y:S02]  /*1de0*/  SYNCS.PHASECHK.TRANS64.TRYWAIT P0, [UR33+0x38], R5 ;  /* 0x00003805ff0075a7 */ /* 0x000ea40008001121 */
[----:B--2---:R-:W-:Y:S05]  /*1df0*/  @!P0 BRA `(.L_x_27) ;  /* 0x0000007000348947 */ /* 0x004fea0003800000 */
.L_x_26:
[----:B------:R2:W-:Y:S01]  /*1e00*/  @P6 SYNCS.ARRIVE.TRANS64 RZ, [UR33], R3 ;  /* 0x00000003ffff69a7 */ /* 0x0005e20008000021 */
[----:B------:R-:W-:Y:S02]  /*1e10*/  ULOP3.LUT UR8, UR28, 0x2, URZ, 0xfc, !UPT ;  /* 0x000000021c087892 */ /* 0x000fe4000f8efcff */
[----:B------:R-:W-:Y:S02]  /*1e20*/  UIADD3 UR16, UPT, UPT, UR16, 0x1, URZ ;  /* 0x0000000110107890 */ /* 0x000fe4000fffe0ff */
[----:B------:R-:W-:Y:S02]  /*1e30*/  UISETP.NE.AND UP0, UPT, UR8, 0x2, UPT ;  /* 0x000000020800788c */ /* 0x000fe4000bf05270 */
[----:B------:R-:W-:-:S07]  /*1e40*/  UISETP.NE.AND UP2, UPT, UR16, 0x1, UPT ;  /* 0x000000011000788c */ /* 0x000fce000bf45270 */
[----:B------:R-:W-:Y:S05]  /*1e50*/  BRA.U UP0, `(.L_x_28) ;  /* 0x0000000100047547 */ /* 0x000fea000b800000 */
[----:B------:R-:W-:Y:S05]  /*1e60*/  BPT.TRAP 0x1 ;  /* 0x000000040000795c */ /* 0x000fea0000300000 */
.L_x_28:
[----:B------:R-:W-:Y:S04]  /*1e70*/  BSSY.RECONVERGENT B0, `(.L_x_29) ;  /* 0x0000003000007945 */ /* 0x000fe80003800200 */
[----:B------:R-:W-:Y:S05]  /*1e80*/  @!P4 BRA `(.L_x_30) ;  /* 0x000000000004c947 */ /* 0x000fea0003800000 */
[----:B------:R-:W-:Y:S05]  /*1e90*/  BPT.TRAP 0x1 ;  /* 0x000000040000795c */ /* 0x000fea0000300000 */
.L_x_30:
[----:B------:R-:W-:Y:S05]  /*1ea0*/  BSYNC.RECONVERGENT B0 ;  /* 0x0000000000007941 */ /* 0x000fea0003800200 */
.L_x_29:
[----:B------:R-:W-:Y:S02]  /*1eb0*/  UIADD3 UR29, UPT, UPT, UR19, 0x1, URZ ;  /* 0x00000001131d7890 */ /* 0x000fe4000fffe0ff */
[----:B------:R-:W-:Y:S02]  /*1ec0*/  UIADD3 UR42, UP1, UPT, UR24, 0x80, URZ ;  /* 0x00000080182a7890 */ /* 0x000fe4000ff3e0ff */
[----:B------:R-:W-:Y:S02]  /*1ed0*/  UISETP.NE.AND UP0, UPT, UR29, 0x7, UPT ;  /* 0x000000071d00788c */ /* 0x000fe4000bf05270 */
[----:B------:R-:W-:Y:S02]  /*1ee0*/  ULOP3.LUT UR33, UR33, 0xfefffff8, URZ, 0xc0, !UPT ;  /* 0xfefffff821217892 */ /* 0x000fe4000f8ec0ff */
[----:B------:R-:W-:Y:S02]  /*1ef0*/  USEL UR9, URZ, 0x1, UP0 ;  /* 0x00000001ff097887 */ /* 0x000fe40008000000 */
[----:B------:R-:W-:-:S02]  /*1f00*/  USEL UR29, UR29, URZ, UP0 ;  /* 0x000000ff1d1d7287 */ /* 0x000fc40008000000 */
[----:B------:R-:W-:Y:S02]  /*1f10*/  UIADD3 UR40, UP0, UPT, UR24, 0x180, URZ ;  /* 0x0000018018287890 */ /* 0x000fe4000ff1e0ff */
[----:B------:R-:W-:Y:S01]  /*1f20*/  ULEA UR8, UR29, UR6, 0x3 ;  /* 0x000000061d087291 */ /* 0x000fe2000f8e18ff */
[----:B------:R-:W-:Y:S01]  /*1f30*/  LOP3.LUT R15, R15, UR9, RZ, 0x3c, !PT ;  /* 0x000000090f0f7c12 */ /* 0x000fe2000f8e3cff */
[----:B------:R-:W-:Y:S02]  /*1f40*/  UIADD3.X UR43, UPT, UPT, URZ, UR25, URZ, UP1, !UPT ;  /* 0x00000019ff2b7290 */ /* 0x000fe40008ffe4ff */
[----:B------:R-:W-:Y:S01]  /*1f50*/  UPRMT UR18, URZ, 0x5410, UR5 ;  /* 0x00005410ff127896 */ /* 0x000fe20008000005 */
[----:B-1----:R-:W-:Y:S01]  /*1f60*/  SHF.L.U32 R2, R15, 0x1f, RZ ;  /* 0x0000001f0f027819 */ /* 0x002fe200000006ff */
[----:B------:R-:W-:Y:S02]  /*1f70*/  UIADD3.X UR41, UPT, UPT, URZ, UR25, URZ, UP0, !UPT ;  /* 0x00000019ff297290 */ /* 0x000fe400087fe4ff */
[----:B------:R-:W-:Y:S01]  /*1f80*/  UPRMT UR17, URZ, 0x5410, UR4 ;  /* 0x00005410ff117896 */ /* 0x000fe20008000004 */
[----:B------:R3:W1:Y:S01]  /*1f90*/  SYNCS.PHASECHK.TRANS64.TRYWAIT P0, [UR8+0x38], R2 ;  /* 0x00003802ff0075a7 */ /* 0x0006620008001108 */
[----:B------:R-:W-:Y:S01]  /*1fa0*/  USHF.L.U32 UR8, UR19, 0xc, URZ ;  /* 0x0000000c13087899 */ /* 0x000fe200080006ff */
[----:B------:R-:W-:Y:S01]  /*1fb0*/  UMOV UR38, 0x0 ;  /* 0x0000000000267882 */ /* 0x000fe20000000000 */
[----:B------:R-:W-:-:S02]  /*1fc0*/  UMOV UR39, 0x10000000 ;  /* 0x1000000000277882 */ /* 0x000fc40000000000 */
[----:B------:R-:W-:Y:S02]  /*1fd0*/  ULOP3.LUT UR32, UR15, UR8, URZ, 0xfc, !UPT ;  /* 0x000000080f207292 */ /* 0x000fe4000f8efcff */
[----:B------:R-:W-:Y:S02]  /*1fe0*/  ULOP3.LUT UR8, UR13, UR8, URZ, 0xfc, !UPT ;  /* 0x000000080d087292 */ /* 0x000fe4000f8efcff */
[----:B------:R-:W-:Y:S02]  /*1ff0*/  ULEA UR32, UR32, UR6, 0x1 ;  /* 0x0000000620207291 */ /* 0x000fe4000f8e08ff */
[----:B------:R-:W-:Y:S02]  /*2000*/  ULEA UR8, UR8, UR6, 0x1 ;  /* 0x0000000608087291 */ /* 0x000fe4000f8e08ff */
[----:B------:R-:W-:Y:S02]  /*2010*/  UIADD3 UR32, UPT, UPT, UR32, 0x4300, URZ ;  /* 0x0000430020207890 */ /* 0x000fe4000fffe0ff */
[----:B------:R-:W-:Y:S01]  /*2020*/  UIADD3 UR8, UPT, UPT, UR8, 0x12300, URZ ;  /* 0x0001230008087890 */ /* 0x000fe2000fffe0ff */
[----:B------:R-:W-:Y:S01]  /*2030*/  UMOV UR12, UR36 ;  /* 0x00000024000c7c82 */ /* 0x000fe20008000000 */
[----:B------:R-:W-:Y:S01]  /*2040*/  UMOV UR9, UR33 ;  /* 0x0000002100097c82 */ /* 0x000fe20008000000 */
[----:B------:R-:W-:Y:S01]  /*2050*/  UMOV UR31, UR26 ;  /* 0x0000001a001f7c82 */ /* 0x000fe20008000000 */
[----:B------:R-:W-:-:S03]  /*2060*/  UMOV UR19, UR29 ;  /* 0x0000001d00137c82 */ /* 0x000fc60008000000 */
[----:B------:R2:W-:Y:S02]  /*2070*/  UTMALDG.3D.MULTICAST.2CTA [UR32], [UR42], UR18, desc[UR38] ;  /* 0x000026202a0073b4 */ /* 0x0005e40008211812 */
[----:B------:R4:W-:Y:S01]  /*2080*/  UTMALDG.3D.MULTICAST.2CTA [UR8], [UR40], UR17, desc[UR38] ;  /* 0x00002608280073b4 */ /* 0x0009e20008211811 */
[----:B--2---:R-:W-:Y:S02]  /*2090*/  UIADD3 UR35, UPT, UPT, UR35, 0x40, URZ ;  /* 0x0000004023237890 */ /* 0x004fe4000fffe0ff */
[----:B----4-:R-:W-:Y:S01]  /*20a0*/  UIADD3 UR11, UPT, UPT, UR11, 0x40, URZ ;  /* 0x000000400b0b7890 */ /* 0x010fe2000fffe0ff */
[----:B---3--:R-:W-:Y:S11]  /*20b0*/  BRA.U UP2, `(.L_x_31) ;  /* 0xfffffffd02387547 */ /* 0x008ff6000b83ffff */
.L_x_25:
[----:B------:R-:W-:Y:S01]  /*20c0*/  ULEA UR8, UR29, UR6, 0x3 ;  /* 0x000000061d087291 */ /* 0x000fe2000f8e18ff */
[----:B-1----:R-:W-:Y:S01]  /*20d0*/  SHF.L.U32 R2, R15, 0x1f, RZ ;  /* 0x0000001f0f027819 */ /* 0x002fe200000006ff */
[----:B------:R-:W-:Y:S01]  /*20e0*/  @!P1 SYNCS.ARRIVE.TRANS64.A1T0 RZ, [UR6+0xb8], RZ ;  /* 0x0000b8ffffff99a7 */ /* 0x000fe20008100006 */
[----:B------:R-:W-:-:S06]  /*20f0*/  UISETP.GT.AND UP0, UPT, UR23, UR22, UPT ;  /* 0x000000161700728c */ /* 0x000fcc000bf04270 */
[----:B------:R1:W3:Y:S03]  /*2100*/  SYNCS.PHASECHK.TRANS64.TRYWAIT P1, [UR8+0x38], R2 ;  /* 0x00003802ff0075a7 */ /* 0x0002e60008021108 */
[----:B------:R-:W-:Y:S05]  /*2110*/  BRA.U !UP0, `(.L_x_32) ;  /* 0x0000000108ec7547 */ /* 0x000fea000b800000 */
[----:B------:R-:W-:Y:S01]  /*2120*/  UIADD3 UR35, UPT, UPT, UR30, UR31, URZ ;  /* 0x0000001f1e237290 */ /* 0x000fe2000fffe0ff */
[----:B------:R-:W-:-:S11]  /*2130*/  UMOV UR38, UR29 ;  /* 0x0000001d00267c82 */ /* 0x000fd60008000000 */
.L_x_40:
[----:B------:R-:W-:Y:S01]  /*2140*/  ULEA UR33, UR38, UR6, 0x3 ;  /* 0x0000000626217291 */ /* 0x000fe2000f8e18ff */
[----:B---3--:R-:W-:Y:S01]  /*2150*/  @P6 MOV R3, 0x8000 ;  /* 0x0000800000036802 */ /* 0x008fe20000000f00 */
[----:B--23--:R-:W-:Y:S10]  /*2160*/  @P1 BRA `(.L_x_33) ;  /* 0x00000000000c1947 */ /* 0x00cff40003800000 */
[----:B------:R-:W-:-:S04]  /*2170*/  SHF.L.U32 R5, R15, 0x1f, RZ ;  /* 0x0000001f0f057819 */ /* 0x000fc800000006ff */
[----:B--2---:R-:W2:Y:S02]  /*2180*/  SYNCS.PHASECHK.TRANS64.TRYWAIT P0, [UR33+0x38], R5 ;  /* 0x00003805ff0075a7 */ /* 0x004ea40008001121 */
[----:B--2---:R-:W-:Y:S05]  /*2190*/  @!P0 BRA `(.L_x_34) ;  /* 0x0000006c00648947 */ /* 0x004fea0003800000 */
.L_x_33:
[----:B------:R3:W-:Y:S01]  /*21a0*/  @P6 SYNCS.ARRIVE.TRANS64 RZ, [UR33], R3 ;  /* 0x00000003ffff69a7 */ /* 0x0007e20008000021 */
[----:B------:R-:W-:-:S04]  /*21b0*/  ULOP3.LUT UR8, UR28, 0x2, URZ, 0xfc, !UPT ;  /* 0x000000021c087892 */ /* 0x000fc8000f8efcff */
[----:B------:R-:W-:-:S09]  /*21c0*/  UISETP.NE.AND UP0, UPT, UR8, 0x2, UPT ;  /* 0x000000020800788c */ /* 0x000fd2000bf05270 */
[----:B------:R-:W-:Y:S05]  /*21d0*/  BRA.U UP0, `(.L_x_35) ;  /* 0x0000000100047547 */ /* 0x000fea000b800000 */
[----:B------:R-:W-:Y:S05]  /*21e0*/  BPT.TRAP 0x1 ;  /* 0x000000040000795c */ /* 0x000fea0000300000 */
.L_x_35:
[----:B------:R-:W-:Y:S04]  /*21f0*/  BSSY.RECONVERGENT B0, `(.L_x_36) ;  /* 0x0000003000007945 */ /* 0x000fe80003800200 */
[----:B------:R-:W-:Y:S05]  /*2200*/  @!P4 BRA `(.L_x_37) ;  /* 0x000000000004c947 */ /* 0x000fea0003800000 */
[----:B------:R-:W-:Y:S05]  /*2210*/  BPT.TRAP 0x1 ;  /* 0x000000040000795c */ /* 0x000fea0000300000 */
.L_x_37:
[----:B------:R-:W-:Y:S05]  /*2220*/  BSYNC.RECONVERGENT B0 ;  /* 0x0000000000007941 */ /* 0x000fea0003800200 */
.L_x_36:
[----:B------:R-:W-:Y:S01]  /*2230*/  UIADD3 UR29, UPT, UPT, UR38, 0x1, URZ ;  /* 0x00000001261d7890 */ /* 0x000fe2000fffe0ff */
[----:B------:R-:W-:Y:S01]  /*2240*/  BSSY.RECONVERGENT B0, `(.L_x_38) ;  /* 0x0000024000007945 */ /* 0x000fe20003800200 */
[----:B--2---:R-:W-:Y:S02]  /*2250*/  ELECT P0, URZ, PT ;  /* 0x0000000000ff782f */ /* 0x004fe40003800000 */
[----:B------:R-:W-:-:S04]  /*2260*/  UISETP.NE.AND UP0, UPT, UR29, 0x7, UPT ;  /* 0x000000071d00788c */ /* 0x000fc8000bf05270 */
[----:B------:R-:W-:Y:S02]  /*2270*/  USEL UR9, URZ, 0x1, UP0 ;  /* 0x00000001ff097887 */ /* 0x000fe40008000000 */
[----:B------:R-:W-:-:S04]  /*2280*/  USEL UR29, UR29, URZ, UP0 ;  /* 0x000000ff1d1d7287 */ /* 0x000fc80008000000 */
[----:B------:R-:W-:Y:S01]  /*2290*/  ULEA UR8, UR29, UR6, 0x3 ;  /* 0x000000061d087291 */ /* 0x000fe2000f8e18ff */
[----:B------:R-:W-:-:S04]  /*22a0*/  LOP3.LUT R15, R15, UR9, RZ, 0x3c, !PT ;  /* 0x000000090f0f7c12 */ /* 0x000fc8000f8e3cff */
[----:B-1----:R-:W-:-:S04]  /*22b0*/  SHF.L.U32 R2, R15, 0x1f, RZ ;  /* 0x0000001f0f027819 */ /* 0x002fc800000006ff */
[----:B------:R1:W2:Y:S01]  /*22c0*/  SYNCS.PHASECHK.TRANS64.TRYWAIT P1, [UR8+0x38], R2 ;  /* 0x00003802ff0075a7 */ /* 0x0002a20008021108 */
[----:B------:R-:W-:Y:S05]  /*22d0*/  @!P0 BRA `(.L_x_39) ;  /* 0x0000000000688947 */ /* 0x000fea0003800000 */
[----:B------:R-:W-:Y:S02]  /*22e0*/  USHF.L.U32 UR8, UR38, 0xc, URZ ;  /* 0x0000000c26087899 */ /* 0x000fe400080006ff */
[----:B------:R-:W-:Y:S02]  /*22f0*/  USHF.L.U32 UR11, UR31, 0x6, URZ ;  /* 0x000000061f0b7899 */ /* 0x000fe400080006ff */
[----:B------:R-:W-:Y:S02]  /*2300*/  ULOP3.LUT UR16, UR15, UR8, URZ, 0xfc, !UPT ;  /* 0x000000080f107292 */ /* 0x000fe4000f8efcff */
[----:B------:R-:W-:Y:S02]  /*2310*/  ULOP3.LUT UR8, UR13, UR8, URZ, 0xfc, !UPT ;  /* 0x000000080d087292 */ /* 0x000fe4000f8efcff */
[----:B------:R-:W-:Y:S02]  /*2320*/  UIADD3 UR44, UP1, UPT, UR24, 0x80, URZ ;  /* 0x00000080182c7890 */ /* 0x000fe4000ff3e0ff */
[----:B------:R-:W-:-:S02]  /*2330*/  ULEA UR16, UR16, UR6, 0x1 ;  /* 0x0000000610107291 */ /* 0x000fc4000f8e08ff */
[----:B------:R-:W-:Y:S02]  /*2340*/  UIADD3 UR42, UP0, UPT, UR24, 0x180, URZ ;  /* 0x00000180182a7890 */ /* 0x000fe4000ff1e0ff */
[----:B------:R-:W-:Y:S02]  /*2350*/  ULEA UR8, UR8, UR6, 0x1 ;  /* 0x0000000608087291 */ /* 0x000fe4000f8e08ff */
[----:B------:R-:W-:Y:S02]  /*2360*/  ULOP3.LUT UR17, UR33, 0xfefffff8, URZ, 0xc0, !UPT ;  /* 0xfefffff821117892 */ /* 0x000fe4000f8ec0ff */
[----:B------:R-:W-:Y:S02]  /*2370*/  UIADD3.X UR45, UPT, UPT, URZ, UR25, URZ, UP1, !UPT ;  /* 0x00000019ff2d7290 */ /* 0x000fe40008ffe4ff */
[----:B------:R-:W-:Y:S02]  /*2380*/  ULOP3.LUT UR19, UR14, UR11, URZ, 0xfc, !UPT ;  /* 0x0000000b0e137292 */ /* 0x000fe4000f8efcff */
[----:B------:R-:W-:-:S02]  /*2390*/  UIADD3 UR16, UPT, UPT, UR16, 0x4300, URZ ;  /* 0x0000430010107890 */ /* 0x000fc4000fffe0ff */
[----:B------:R-:W-:Y:S02]  /*23a0*/  UPRMT UR39, URZ, 0x5410, UR5 ;  /* 0x00005410ff277896 */ /* 0x000fe40008000005 */
[----:B------:R-:W-:Y:S02]  /*23b0*/  ULOP3.LUT UR11, UR7, UR11, URZ, 0xfc, !UPT ;  /* 0x0000000b070b7292 */ /* 0x000fe4000f8efcff */
[----:B------:R-:W-:Y:S02]  /*23c0*/  UIADD3 UR8, UPT, UPT, UR8, 0x12300, URZ ;  /* 0x0001230008087890 */ /* 0x000fe4000fffe0ff */
[----:B------:R-:W-:Y:S02]  /*23d0*/  UPRMT UR32, URZ, 0x5410, UR4 ;  /* 0x00005410ff207896 */ /* 0x000fe40008000004 */
[----:B------:R-:W-:Y:S01]  /*23e0*/  UIADD3.X UR43, UPT, UPT, URZ, UR25, URZ, UP0, !UPT ;  /* 0x00000019ff2b7290 */ /* 0x000fe200087fe4ff */
[----:B------:R-:W-:Y:S01]  /*23f0*/  UMOV UR40, 0x0 ;  /* 0x0000000000287882 */ /* 0x000fe20000000000 */
[----:B------:R-:W-:Y:S01]  /*2400*/  UMOV UR41, 0x10000000 ;  /* 0x1000000000297882 */ /* 0x000fe20000000000 */
[----:B------:R-:W-:Y:S01]  /*2410*/  UMOV UR18, UR34 ;  /* 0x0000002200127c82 */ /* 0x000fe20008000000 */
[----:B------:R-:W-:Y:S01]  /*2420*/  UMOV UR20, UR36 ;  /* 0x0000002400147c82 */ /* 0x000fe20008000000 */
[----:B------:R-:W-:Y:S01]  /*2430*/  UMOV UR12, UR36 ;  /* 0x00000024000c7c82 */ /* 0x000fe20008000000 */
[----:B------:R-:W-:Y:S01]  /*2440*/  UMOV UR9, UR17 ;  /* 0x0000001100097c82 */ /* 0x000fe20008000000 */
[----:B------:R1:W-:Y:S02]  /*2450*/  UTMALDG.3D.MULTICAST.2CTA [UR16], [UR44], UR39, desc[UR40] ;  /* 0x000028102c0073b4 */ /* 0x0003e40008211827 */
[----:B------:R1:W-:Y:S02]  /*2460*/  UTMALDG.3D.MULTICAST.2CTA [UR8], [UR42], UR32, desc[UR40] ;  /* 0x000028082a0073b4 */ /* 0x0003e40008211820 */
[----:B-1----:R-:W-:Y:S01]  /*2470*/  NOP ;  /* 0x0000000000007918 */ /* 0x002fe20000000000 */
.L_x_39:
[----:B------:R-:W-:Y:S05]  /*2480*/  BSYNC.RECONVERGENT B0 ;  /* 0x0000000000007941 */ /* 0x000fea0003800200 */
.L_x_38:
[----:B------:R-:W-:Y:S01]  /*2490*/  UIADD3 UR31, UPT, UPT, UR31, 0x1, URZ ;  /* 0x000000011f1f7890 */ /* 0x000fe2000fffe0ff */
[----:B------:R-:W-:-:S03]  /*24a0*/  UMOV UR38, UR29 ;  /* 0x0000001d00267c82 */ /* 0x000fc60008000000 */
[----:B------:R-:W-:-:S09]  /*24b0*/  UISETP.NE.AND UP0, UPT, UR31, UR35, UPT ;  /* 0x000000231f00728c */ /* 0x000fd2000bf05270 */
[----:B------:R-:W-:Y:S05]  /*24c0*/  BRA.U UP0, `(.L_x_40) ;  /* 0xfffffffd001c7547 */ /* 0x000fea000b83ffff */
.L_x_32:
[----:B-1----:R-:W-:Y:S01]  /*24d0*/  LEA R2, R14, UR6, 0x3 ;  /* 0x000000060e027c11 */ /* 0x002fe2000f8e18ff */
[----:B------:R-:W-:Y:S01]  /*24e0*/  NOP ;  /* 0x0000000000007918 */ /* 0x000fe20000000000 */
[----:B---3--:R-:W-:Y:S02]  /*24f0*/  SHF.L.U32 R3, R12, 0x1f, RZ ;  /* 0x0000001f0c037819 */ /* 0x008fe400000006ff */
[----:B------:R-:W-:Y:S02]  /*2500*/  LEA R4, R14, UR6, 0x4 ;  /* 0x000000060e047c11 */ /* 0x000fe4000f8e20ff */
[----:B--2---:R-:W1:Y:S02]  /*2510*/  SYNCS.PHASECHK.TRANS64.TRYWAIT P0, [R2+URZ+0xc0], R3 ;  /* 0x0000c003020075a7 */ /* 0x004e6400080011ff */
[----:B-1----:R-:W-:Y:S05]  /*2520*/  @!P0 BRA `(.L_x_41) ;  /* 0x0000006800988947 */ /* 0x002fea0003800000 */
.L_x_157:
[----:B------:R-:W2:Y:S01]  /*2530*/  LDS.128 R4, [R4+0x150] ;  /* 0x0001500004047984 */ /* 0x000ea20000000c00 */
[----:B------:R-:W-:Y:S01]  /*2540*/  ISETP.GE.AND P0, PT, R26, 0x1, PT ;  /* 0x000000011a00780c */ /* 0x000fe20003f06270 */
[----:B-1----:R-:W-:Y:S01]  /*2550*/  VIADD R2, R2, 0xd0 ;  /* 0x000000d002027836 */ /* 0x002fe20000000000 */
[----:B------:R-:W-:Y:S01]  /*2560*/  @!PT LDS RZ, [RZ] ;  /* 0x00000000fffff984 */ /* 0x000fe20000000800 */
[----:B------:R-:W-:Y:S01]  /*2570*/  @!PT LDS RZ, [RZ] ;  /* 0x00000000fffff984 */ /* 0x000fe20000000800 */
[----:B------:R-:W-:Y:S01]  /*2580*/  @!PT LDS RZ, [RZ] ;  /* 0x00000000fffff984 */ /* 0x000fe20000000800 */
[----:B------:R-:W-:Y:S01]  /*2590*/  @!PT LDS RZ, [RZ] ;  /* 0x00000000fffff984 */ /* 0x000fe20000000800 */
[----:B------:R1:W-:Y:S06]  /*25a0*/  MEMBAR.ALL.CTA ;  /* 0x0000000000007992 */ /* 0x0003ec0000008000 */
[----:B-1----:R-:W1:Y:S01]  /*25b0*/  FENCE.VIEW.ASYNC.S ;  /* 0x00000000000073c6 */ /* 0x002e620000000000 */
[----:B------:R-:W-:-:S04]  /*25c0*/  PRMT R2, RZ, 0x654, R2 ;  /* 0x00000654ff027816 */ /* 0x000fc80000000002 */
[----:B-1----:R1:W-:Y:S01]  /*25d0*/  SYNCS.ARRIVE.TRANS64.RED.A1T0 RZ, [R2+URZ], RZ ;  /* 0x000000ff02ff79a7 */ /* 0x0023e200081004ff */
[----:B--2---:R-:W-:-:S13]  /*25e0*/  LOP3.LUT P2, RZ, R6, 0x1, RZ, 0xc0, !PT ;  /* 0x0000000106ff7812 */ /* 0x004fda000784c0ff */
[----:B------:R-:W-:Y:S01]  /*25f0*/  @P2 SHF.R.U32.HI R3, RZ, 0x10, R5 ;  /* 0x00000010ff032819 */ /* 0x000fe20000011605 */
[----:B------:R-:W-:Y:S01]  /*2600*/  VOTEU.ANY UP0, P2 ;  /* 0x0000000000ff7886 */ /* 0x000fe20001000100 */
[----:B------:R-:W-:Y:S02]  /*2610*/  @P2 MOV R13, R4 ;  /* 0x00000004000d2202 */ /* 0x000fe40000000f00 */
[----:B------:R-:W-:Y:S02]  /*2620*/  @P2 R2UR.BROADCAST UR8, R3 ;  /* 0x00000000030822ca */ /* 0x000fe400008e0000 */
[----:B------:R-:W-:-:S11]  /*2630*/  @P2 LOP3.LUT R11, R5, 0xffff, RZ, 0xc0, !PT ;  /* 0x0000ffff050b2812 */ /* 0x000fd600078ec0ff */
[----:B------:R-:W-:Y:S01]  /*2640*/  @UP0 UMOV UR36, UR8 ;  /* 0x0000000800240c82 */ /* 0x000fe20008000000 */
[----:B-1----:R-:W-:Y:S05]  /*2650*/  @!P0 BRA `(.L_x_42) ;  /* 0x0000000000b88947 */ /* 0x002fea0003800000 */
[----:B------:R-:W4:Y:S01]  /*2660*/  LDC.64 R4, c[0x0][0xb18] ;  /* 0x0002c600ff047b82 */ /* 0x000f220000000a00 */
[----:B------:R-:W-:-:S07]  /*2670*/  ISETP.NE.AND P3, PT, R26, 0x1, PT ;  /* 0x000000011a00780c */ /* 0x000fce0003f65270 */
[----:B------:R-:W1:Y:S08]  /*2680*/  LDC.64 R6, c[0x0][0xb10] ;  /* 0x0002c400ff067b82 */ /* 0x000e700000000a00 */
[----:B------:R-:W2:Y:S08]  /*2690*/  LDC R17, c[0x0][0xb20] ;  /* 0x0002c800ff117b82 */ /* 0x000eb00000000800 */
[----:B------:R-:W3:Y:S01]  /*26a0*/  LDC R18, c[0x0][0xb0c] ;  /* 0x0002c300ff127b82 */ /* 0x000ee20000000800 */
[----:B----4-:R-:W-:Y:S01]  /*26b0*/  IMAD.HI.U32 R22, R0, R5, RZ ;  /* 0x0000000500167227 */ /* 0x010fe200078e00ff */
[----:B------:R-:W-:-:S06]  /*26c0*/  ISETP.NE.AND P0, PT, R4, 0x1, PT ;  /* 0x000000010400780c */ /* 0x000fcc0003f05270 */
[----:B------:R-:W4:Y:S01]  /*26d0*/  LDC.64 R2, c[0x0][0xb28] ;  /* 0x0002ca00ff027b82 */ /* 0x000f220000000a00 */
[----:B-1----:R-:W-:-:S04]  /*26e0*/  IMAD.HI.U32 R20, R9, R6, RZ ;  /* 0x0000000609147227 */ /* 0x002fc800078e00ff */
[----:B------:R-:W-:Y:S01]  /*26f0*/  IMAD.HI.U32 R24, R13, R6, RZ ;  /* 0x000000060d187227 */ /* 0x000fe200078e00ff */
[----:B------:R-:W-:Y:S02]  /*2700*/  SHF.R.U32.HI R20, RZ, R7, R20 ;  /* 0x00000007ff147219 */ /* 0x000fe40000011614 */
[----:B--2---:R-:W-:Y:S01]  /*2710*/  SHF.R.U32.HI R19, RZ, R17, R22 ;  /* 0x00000011ff137219 */ /* 0x004fe20000011616 */
[----:B------:R-:W-:Y:S01]  /*2720*/  IMAD.HI.U32 R22, R11, R5, RZ ;  /* 0x000000050b167227 */ /* 0x000fe200078e00ff */
[----:B------:R-:W-:Y:S02]  /*2730*/  SHF.R.U32.HI R24, RZ, R7, R24 ;  /* 0x00000007ff187219 */ /* 0x000fe40000011618 */
[----:B------:R-:W-:Y:S02]  /*2740*/  SEL R19, R0, R19, !P0 ;  /* 0x0000001300137207 */ /* 0x000fe40004000000 */
[----:B------:R-:W-:Y:S02]  /*2750*/  SHF.R.U32.HI R22, RZ, R17, R22 ;  /* 0x00000011ff167219 */ /* 0x000fe40000011616 */
[----:B---3--:R-:W-:-:S02]  /*2760*/  ISETP.NE.AND P1, PT, R18, 0x1, PT ;  /* 0x000000011200780c */ /* 0x008fc40003f25270 */
[----:B------:R-:W-:Y:S02]  /*2770*/  SEL R5, R11, R22, !P0 ;  /* 0x000000160b057207 */ /* 0x000fe40004000000 */
[----:B------:R-:W-:Y:S02]  /*2780*/  SEL R21, R9, R20, !P1 ;  /* 0x0000001409157207 */ /* 0x000fe40004800000 */
[----:B------:R-:W-:Y:S01]  /*2790*/  SEL R7, R13, R24, !P1 ;  /* 0x000000180d077207 */ /* 0x000fe20004800000 */
[----:B----4-:R-:W-:Y:S01]  /*27a0*/  IMAD.HI.U32 R20, R19, R2, RZ ;  /* 0x0000000213147227 */ /* 0x010fe200078e00ff */
[----:B------:R-:W-:-:S03]  /*27b0*/  IADD3 R17, PT, PT, -R5, RZ, RZ ;  /* 0x000000ff05117210 */ /* 0x000fc60007ffe1ff */
        /* <DEDUP_REMOVED lines=11> */
[----:B------:R-:W-:-:S04]  /*2870*/  @!P0 IMAD.HI.U32 R20, R7, R2, RZ ;  /* 0x0000000207148227 */ /* 0x000fc800078e00ff */
[----:B------:R-:W-:Y:S01]  /*2880*/  IMAD.MOV R2, RZ, RZ, -R6 ;  /* 0x000000ffff027224 */ /* 0x000fe200078e0a06 */
[----:B------:R-:W-:-:S03]  /*2890*/  @!P0 SHF.R.U32.HI R20, RZ, R3, R20 ;  /* 0x00000003ff148219 */ /* 0x000fc60000011614 */
[----:B------:R-:W-:Y:S01]  /*28a0*/  IMAD R2, R26, R2, R5 ;  /* 0x000000021a027224 */ /* 0x000fe200078e0205 */
        /* <DEDUP_REMOVED lines=9> */
.L_x_42:
[----:B------:R-:W1:Y:S02]  /*2940*/  LDCU UR8, c[0x0][0xb30] ;  /* 0x00016600ff0877ac */ /* 0x000e640008000800 */
[----:B-1----:R-:W-:-:S09]  /*2950*/  UISETP.NE.AND UP0, UPT, UR8, 0x1, UPT ;  /* 0x000000010800788c */ /* 0x002fd2000bf05270 */
[----:B------:R-:W-:Y:S05]  /*2960*/  BRA.U UP0, `(.L_x_43) ;  /* 0x0000000100407547 */ /* 0x000fea000b800000 */
[----:B------:R-:W1:Y:S08]  /*2970*/  LDC.64 R4, c[0x0][0xb10] ;  /* 0x0002c400ff047b82 */ /* 0x000e700000000a00 */
[----:B------:R-:W2:Y:S08]  /*2980*/  LDC.64 R2, c[0x0][0xb18] ;  /* 0x0002c600ff027b82 */ /* 0x000eb00000000a00 */
[----:B------:R-:W3:Y:S08]  /*2990*/  LDC R6, c[0x0][0xb20] ;  /* 0x0002c800ff067b82 */ /* 0x000ef00000000800 */
[----:B------:R-:W4:Y:S01]  /*29a0*/  LDC R18, c[0x0][0xb0c] ;  /* 0x0002c300ff127b82 */ /* 0x000f220000000800 */
[----:B-1----:R-:W-:-:S05]  /*29b0*/  IMAD.HI.U32 R4, R13, R4, RZ ;  /* 0x000000040d047227 */ /* 0x002fca00078e00ff */
[----:B------:R-:W-:Y:S01]  /*29c0*/  SHF.R.U32.HI R4, RZ, R5, R4 ;  /* 0x00000005ff047219 */ /* 0x000fe20000011604 */
[----:B--2---:R-:W-:Y:S01]  /*29d0*/  IMAD.HI.U32 R3, R11, R3, RZ ;  /* 0x000000030b037227 */ /* 0x004fe200078e00ff */
[----:B------:R-:W-:-:S04]  /*29e0*/  ISETP.NE.AND P0, PT, R2, 0x1, PT ;  /* 0x000000010200780c */ /* 0x000fc80003f05270 */
[----:B---3--:R-:W-:-:S04]  /*29f0*/  SHF.R.U32.HI R6, RZ, R6, R3 ;  /* 0x00000006ff067219 */ /* 0x008fc80000011603 */
[----:B------:R-:W-:Y:S02]  /*2a00*/  SEL R3, R11, R6, !P0 ;  /* 0x000000060b037207 */ /* 0x000fe40004000000 */
[----:B----4-:R-:W-:-:S04]  /*2a10*/  ISETP.NE.AND P1, PT, R18, 0x1, PT ;  /* 0x000000011200780c */ /* 0x010fc80003f25270 */
[----:B------:R-:W-:-:S05]  /*2a20*/  SEL R4, R13, R4, !P1 ;  /* 0x000000040d047207 */ /* 0x000fca0004800000 */
[----:B------:R-:W-:Y:S02]  /*2a30*/  IMAD.IADD R5, R3, 0x1, -R4 ;  /* 0x0000000103057824 */ /* 0x000fe400078e0a04 */
[----:B------:R-:W-:Y:S02]  /*2a40*/  IMAD.IADD R3, R4, 0x1, -R3 ;  /* 0x0000000104037824 */ /* 0x000fe400078e0a03 */
[----:B------:R-:W-:Y:S02]  /*2a50*/  IMAD R13, R5, R18, R13 ;  /* 0x00000012050d7224 */ /* 0x000fe400078e020d */
[----:B------:R-:W-:-:S07]  /*2a60*/  IMAD R11, R3, R2, R11 ;  /* 0x00000002030b7224 */ /* 0x000fce00078e020b */
.L_x_43:
[----:B------:R-:W-:Y:S01]  /*2a70*/  VIADD R14, R14, 0x1 ;  /* 0x000000010e0e7836 */ /* 0x000fe20000000000 */
[----:B------:R-:W-:Y:S01]  /*2a80*/  PLOP3.LUT P1, PT, PT, PT, PT, 0x80, 0x8 ;  /* 0x000000000008781c */ /* 0x000fe20003f2f070 */
[----:B------:R-:W-:Y:S02]  /*2a90*/  IMAD.IADD R21, R13, 0x1, R64 ;  /* 0x000000010d157824 */ /* 0x000fe400078e0240 */
[----:B------:R-:W-:Y:S01]  /*2aa0*/  IMAD.IADD R20, R11, 0x1, R62 ;  /* 0x000000010b147824 */ /* 0x000fe200078e023e */
[----:B------:R-:W-:-:S04]  /*2ab0*/  ISETP.NE.AND P0, PT, R14, 0x2, PT ;  /* 0x000000020e00780c */ /* 0x000fc80003f05270 */
[----:B------:R-:W-:Y:S02]  /*2ac0*/  SEL R3, RZ, 0x1, P0 ;  /* 0x00000001ff037807 */ /* 0x000fe40000000000 */
[----:B------:R-:W-:Y:S02]  /*2ad0*/  SEL R14, R14, RZ, P0 ;  /* 0x000000ff0e0e7207 */ /* 0x000fe40000000000 */
[----:B------:R-:W-:Y:S01]  /*2ae0*/  LOP3.LUT R12, R12, R3, RZ, 0x3c, !PT ;  /* 0x000000030c0c7212 */ /* 0x000fe200078e3cff */
[----:B------:R-:W-:Y:S06]  /*2af0*/  @P2 BRA `(.L_x_44) ;  /* 0xfffffff000182947 */ /* 0x000fec000383ffff */
[----:B------:R-:W-:Y:S01]  /*2b00*/  UIADD3 UR6, UPT, UPT, UR6, 0x38, URZ ;  /* 0x0000003806067890 */ /* 0x000fe2000fffe0ff */
[----:B------:R-:W-:-:S03]  /*2b10*/  SHF.L.U32 R3, R15, 0x1f, RZ ;  /* 0x0000001f0f037819 */ /* 0x000fc600000006ff */
[----:B------:R-:W-:-:S09]  /*2b20*/  ULEA UR4, UR29, UR6, 0x3 ;  /* 0x000000061d047291 */ /* 0x000fd2000f8e18ff */
[----:B------:R-:W1:Y:S02]  /*2b30*/  SYNCS.PHASECHK.TRANS64.TRYWAIT P0, [UR4], R3 ;  /* 0x00000003ff0075a7 */ /* 0x000e640008001104 */
[----:B-1----:R-:W-:Y:S05]  /*2b40*/  @!P0 BRA `(.L_x_45) ;  /* 0x0000006400248947 */ /* 0x002fea0003800000 */
.L_x_159:
[----:B------:R-:W-:-:S04]  /*2b50*/  UIADD3 UR5, UPT, UPT, UR29, 0x1, URZ ;  /* 0x000000011d057890 */ /* 0x000fc8000fffe0ff */
[----:B------:R-:W-:-:S04]  /*2b60*/  UISETP.NE.AND UP0, UPT, UR5, 0x7, UPT ;  /* 0x000000070500788c */ /* 0x000fc8000bf05270 */
[----:B------:R-:W-:Y:S02]  /*2b70*/  USEL UR7, URZ, 0x1, UP0 ;  /* 0x00000001ff077887 */ /* 0x000fe40008000000 */
[----:B------:R-:W-:-:S04]  /*2b80*/  USEL UR5, UR5, URZ, UP0 ;  /* 0x000000ff05057287 */ /* 0x000fc80008000000 */
[----:B------:R-:W-:Y:S01]  /*2b90*/  ULEA UR4, UR5, UR6, 0x3 ;  /* 0x0000000605047291 */ /* 0x000fe2000f8e18ff */
[----:B------:R-:W-:-:S04]  /*2ba0*/  LOP3.LUT R2, R15, UR7, RZ, 0x3c, !PT ;  /* 0x000000070f027c12 */ /* 0x000fc8000f8e3cff */
[----:B-1----:R-:W-:-:S04]  /*2bb0*/  SHF.L.U32 R3, R2, 0x1f, RZ ;  /* 0x0000001f02037819 */ /* 0x002fc800000006ff */
[----:B------:R-:W1:Y:S02]  /*2bc0*/  SYNCS.PHASECHK.TRANS64.TRYWAIT P0, [UR4], R3 ;  /* 0x00000003ff0075a7 */ /* 0x000e640008001104 */
[----:B-1----:R-:W-:Y:S05]  /*2bd0*/  @!P0 BRA `(.L_x_46) ;  /* 0x0000006400188947 */ /* 0x002fea0003800000 */
.L_x_161:
        /* <DEDUP_REMOVED lines=9> */
.L_x_163:
        /* <DEDUP_REMOVED lines=9> */
.L_x_165:
        /* <DEDUP_REMOVED lines=9> */
.L_x_167:
        /* <DEDUP_REMOVED lines=9> */
.L_x_169:
[----:B------:R-:W-:-:S04]  /*2e20*/  UIADD3 UR5, UPT, UPT, UR5, 0x1, URZ ;  /* 0x0000000105057890 */ /* 0x000fc8000fffe0ff */
[----:B------:R-:W-:-:S04]  /*2e30*/  UISETP.NE.AND UP0, UPT, UR5, 0x7, UPT ;  /* 0x000000070500788c */ /* 0x000fc8000bf05270 */
[----:B------:R-:W-:Y:S02]  /*2e40*/  USEL UR4, URZ, 0x1, UP0 ;  /* 0x00000001ff047887 */ /* 0x000fe40008000000 */
[----:B------:R-:W-:-:S04]  /*2e50*/  USEL UR5, UR5, URZ, UP0 ;  /* 0x000000ff05057287 */ /* 0x000fc80008000000 */
[----:B------:R-:W-:Y:S01]  /*2e60*/  ULEA UR5, UR5, UR6, 0x3 ;  /* 0x0000000605057291 */ /* 0x000fe2000f8e18ff */
[----:B-1----:R-:W-:-:S04]  /*2e70*/  LOP3.LUT R3, R2, UR4, RZ, 0x3c, !PT ;  /* 0x0000000402037c12 */ /* 0x002fc8000f8e3cff */
[----:B------:R-:W-:Y:S01]  /*2e80*/  SHF.L.U32 R3, R3, 0x1f, RZ ;  /* 0x0000001f03037819 */ /* 0x000fe200000006ff */
[----:B----4-:R-:W-:-:S07]  /*2e90*/  IMAD.U32 R0, RZ, RZ, UR5 ;  /* 0x00000005ff007e24 */ /* 0x010fce000f8e00ff */
.L_x_51:
[----:B-1----:R1:W2:Y:S02]  /*2ea0*/  SYNCS.PHASECHK.TRANS64.TRYWAIT P0, [R0+URZ], R3 ;  /* 0x00000003000075a7 */ /* 0x0022a400080011ff */
[----:B--2---:R-:W-:Y:S05]  /*2eb0*/  @!P0 NANOSLEEP.SYNCS 0x989680 ;  /* 0x009896800000895d */ /* 0x004fea0003900000 */
[----:B------:R-:W2:Y:S02]  /*2ec0*/  @!P0 SYNCS.PHASECHK.TRANS64 P0, [R0+URZ], R3 ;  /* 0x00000003000085a7 */ /* 0x000ea400080010ff */
[----:B--2---:R-:W-:Y:S05]  /*2ed0*/  @P0 EXIT ;  /* 0x000000000000094d */ /* 0x004fea0003800000 */
[----:B------:R-:W-:Y:S05]  /*2ee0*/  BRA `(.L_x_51) ;  /* 0xfffffffc00ec7947 */ /* 0x000fea000383ffff */
.L_x_22:
[----:B------:R-:W-:-:S04]  /*2ef0*/  UISETP.NE.AND UP0, UPT, UR37, URZ, UPT ;  /* 0x000000ff2500728c */ /* 0x000fc8000bf05270 */
[----:B------:R-:W-:-:S09]  /*2f00*/  UISETP.NE.OR UP0, UPT, UR10, 0x1, UP0 ;  /* 0x000000010a00788c */ /* 0x000fd20008705670 */
[----:B------:R-:W-:Y:S05]  /*2f10*/  BRA.U UP0, `(.L_x_52) ;  /* 0x00000005004c7547 */ /* 0x000fea000b800000 */
[----:B------:R-:W-:Y:S01]  /*2f20*/  HFMA2 R11, -RZ, RZ, 0, 0 ;  /* 0x00000000ff0b7431 */ /* 0x000fe200000001ff */
[----:B------:R-:W-:Y:S01]  /*2f30*/  ISETP.GE.U32.AND P2, PT, R10, 0x10, PT ;  /* 0x000000100a00780c */ /* 0x000fe20003f46070 */
[----:B------:R-:W-:Y:S01]  /*2f40*/  IMAD.MOV.U32 R12, RZ, RZ, 0x1 ;  /* 0x00000001ff0c7424 */ /* 0x000fe200078e00ff */
[----:B------:R-:W-:Y:S01]  /*2f50*/  CS2R R8, SRZ ;  /* 0x0000000000087805 */ /* 0x000fe2000001ff00 */
[----:B------:R-:W-:Y:S01]  /*2f60*/  IMAD.MOV.U32 R3, RZ, RZ, RZ ;  /* 0x000000ffff037224 */ /* 0x000fe200078e00ff */
[----:B------:R-:W-:Y:S01]  /*2f70*/  UMOV UR4, 0x400 ;  /* 0x0000040000047882 */ /* 0x000fe20000000000 */
[----:B------:R-:W-:Y:S01]  /*2f80*/  UMOV UR6, URZ ;  /* 0x000000ff00067c82 */ /* 0x000fe20008000000 */
[----:B------:R-:W-:-:S12]  /*2f90*/  ULEA UR37, UR37, UR4, 0x18 ;  /* 0x0000000425257291 */ /* 0x000fd8000f8ec0ff */
.L_x_56:
[----:B------:R-:W-:Y:S02]  /*2fa0*/  LEA R0, R3, UR37, 0x3 ;  /* 0x0000002503007c11 */ /* 0x000fe4000f8e18ff */
[----:B------:R-:W-:-:S03]  /*2fb0*/  SHF.L.U32 R5, R8, 0x1f, RZ ;  /* 0x0000001f08057819 */ /* 0x000fc600000006ff */
[----:B------:R-:W-:Y:S01]  /*2fc0*/  VIADD R4, R0, 0x130 ;  /* 0x0000013000047836 */ /* 0x000fe20000000000 */
[----:B------:R-:W2:Y:S02]  /*2fd0*/  SYNCS.PHASECHK.TRANS64.TRYWAIT P0, [R0+URZ+0x120], R5 ;  /* 0x00012005000075a7 */ /* 0x000ea400080011ff */
[----:B--2---:R-:W-:Y:S05]  /*2fe0*/  @!P0 BRA `(.L_x_53) ;  /* 0x00000060008c8947 */ /* 0x004fea0003800000 */
.L_x_170:
[----:B------:R-:W-:Y:S01]  /*2ff0*/  ULEA UR5, UR6, UR37, 0x3 ;  /* 0x0000002506057291 */ /* 0x000fe2000f8e18ff */
[----:B------:R-:W-:Y:S01]  /*3000*/  PRMT R4, RZ, 0x654, R4 ;  /* 0x00000654ff047816 */ /* 0x000fe20000000004 */
[----:B--2---:R-:W-:Y:S01]  /*3010*/  @!P2 IMAD.MOV.U32 R5, RZ, RZ, 0x10 ;  /* 0x00000010ff05a424 */ /* 0x004fe200078e00ff */
[----:B------:R-:W-:Y:S01]  /*3020*/  SHF.L.U32 R7, R12, 0x1f, RZ ;  /* 0x0000001f0c077819 */ /* 0x000fe200000006ff */
[----:B------:R-:W-:Y:S01]  /*3030*/  UIADD3 UR4, UPT, UPT, UR5, 0xc0, URZ ;  /* 0x000000c005047890 */ /* 0x000fe2000fffe0ff */
[----:B------:R2:W-:Y:S05]  /*3040*/  SYNCS.ARRIVE.TRANS64.RED.A1T0 RZ, [R4+URZ], RZ ;  /* 0x000000ff04ff79a7 */ /* 0x0005ea00081004ff */
[----:B------:R-:W-:Y:S01]  /*3050*/  IMAD.U32 R13, RZ, RZ, UR4 ;  /* 0x00000004ff0d7e24 */ /* 0x000fe2000f8e00ff */
[----:B------:R-:W3:Y:S04]  /*3060*/  SYNCS.PHASECHK.TRANS64.TRYWAIT P0, [UR5+0xd0], R7 ;  /* 0x0000d007ff0075a7 */ /* 0x000ee80008001105 */
[----:B------:R-:W-:Y:S01]  /*3070*/  PRMT R13, R10, 0x654, R13 ;  /* 0x000006540a0d7816 */ /* 0x000fe2000000000d */
[----:B--23--:R-:W-:Y:S06]  /*3080*/  @!P0 BRA `(.L_x_54) ;  /* 0x0000006000788947 */ /* 0x00cfec0003800000 */
.L_x_172:
[----:B------:R-:W-:Y:S01]  /*3090*/  ULEA UR4, UR6, UR37, 0x4 ;  /* 0x0000002506047291 */ /* 0x000fe2000f8e20ff */
[----:B------:R-:W-:Y:S01]  /*30a0*/  SEL R2, R13, R2, !P2 ;  /* 0x000000020d027207 */ /* 0x000fe20005000000 */
[----:B------:R-:W-:Y:S01]  /*30b0*/  UIADD3 UR5, UPT, UPT, UR5, 0xc0, URZ ;  /* 0x000000c005057890 */ /* 0x000fe2000fffe0ff */
[----:B--2---:R-:W-:Y:S01]  /*30c0*/  LEA R0, R11, UR37, 0x3 ;  /* 0x000000250b007c11 */ /* 0x004fe2000f8e18ff */
[----:B------:R-:W-:Y:S01]  /*30d0*/  UIADD3 UR4, UPT, UPT, UR4, 0x150, URZ ;  /* 0x0000015004047890 */ /* 0x000fe2000fffe0ff */
[----:B------:R2:W-:Y:S01]  /*30e0*/  @!P2 SYNCS.ARRIVE.TRANS64.RED RZ, [R2+URZ], R5 ;  /* 0x0000000502ffa9a7 */ /* 0x0005e200080004ff */
[----:B------:R-:W-:Y:S01]  /*30f0*/  UIADD3 UR6, UPT, UPT, UR6, 0x1, URZ ;  /* 0x0000000106067890 */ /* 0x000fe2000fffe0ff */
[----:B------:R-:W-:-:S03]  /*3100*/  VIADD R3, R3, 0x1 ;  /* 0x0000000103037836 */ /* 0x000fc60000000000 */
[----:B------:R-:W-:Y:S02]  /*3110*/  UISETP.NE.AND UP0, UPT, UR6, 0x2, UPT ;  /* 0x000000020600788c */ /* 0x000fe4000bf05270 */
[----:B------:R-:W-:Y:S01]  /*3120*/  ISETP.NE.AND P0, PT, R3, 0x2, PT ;  /* 0x000000020300780c */ /* 0x000fe20003f05270 */
[----:B------:R-:W-:Y:S06]  /*3130*/  UGETNEXTWORKID.BROADCAST [UR4], [UR5] ;  /* 0x00000000040073ca */ /* 0x000fec0008000100 */
[----:B------:R-:W-:Y:S02]  /*3140*/  USEL UR4, URZ, 0x1, UP0 ;  /* 0x00000001ff047887 */ /* 0x000fe40008000000 */
[----:B------:R-:W-:-:S04]  /*3150*/  USEL UR6, UR6, URZ, UP0 ;  /* 0x000000ff06067287 */ /* 0x000fc80008000000 */
[----:B------:R-:W-:Y:S02]  /*3160*/  LOP3.LUT R12, R12, UR4, RZ, 0x3c, !PT ;  /* 0x000000040c0c7c12 */ /* 0x000fe4000f8e3cff */
[----:B--2---:R-:W-:-:S04]  /*3170*/  SHF.L.U32 R5, R9, 0x1f, RZ ;  /* 0x0000001f09057819 */ /* 0x004fc800000006ff */
[----:B------:R-:W2:Y:S02]  /*3180*/  SYNCS.PHASECHK.TRANS64.TRYWAIT P1, [R0+URZ+0xc0], R5 ;  /* 0x0000c005000075a7 */ /* 0x000ea400080211ff */
[----:B--2---:R-:W-:Y:S05]  /*3190*/  @!P1 BRA `(.L_x_55) ;  /* 0x00000060004c9947 */ /* 0x004fea0003800000 */
.L_x_173:
[----:B------:R-:W-:Y:S01]  /*31a0*/  LEA R4, R11, UR37, 0x4 ;  /* 0x000000250b047c11 */ /* 0x000fe2000f8e20ff */
[----:B--2---:R-:W-:Y:S01]  /*31b0*/  VIADD R0, R0, 0xd0 ;  /* 0x000000d000007836 */ /* 0x004fe20000000000 */
[----:B------:R-:W-:Y:S01]  /*31c0*/  SEL R3, R3, RZ, P0 ;  /* 0x000000ff03037207 */ /* 0x000fe20000000000 */
[----:B------:R-:W-:-:S03]  /*31d0*/  VIADD R11, R11, 0x1 ;  /* 0x000000010b0b7836 */ /* 0x000fc60000000000 */
[----:B------:R-:W2:Y:S01]  /*31e0*/  LDS.128 R4, [R4+0x150] ;  /* 0x0001500004047984 */ /* 0x000ea20000000c00 */
[----:B------:R-:W-:Y:S02]  /*31f0*/  PRMT R0, RZ, 0x654, R0 ;  /* 0x00000654ff007816 */ /* 0x000fe40000000000 */
[C---:B------:R-:W-:Y:S01]  /*3200*/  ISETP.NE.AND P1, PT, R11.reuse, 0x2, PT ;  /* 0x000000020b00780c */ /* 0x040fe20003f25270 */
[----:B------:R-:W-:Y:S01]  /*3210*/  @!PT LDS RZ, [RZ] ;  /* 0x00000000fffff984 */ /* 0x000fe20000000800 */
[----:B------:R-:W-:Y:S01]  /*3220*/  @!PT LDS RZ, [RZ] ;  /* 0x00000000fffff984 */ /* 0x000fe20000000800 */
[----:B------:R-:W-:Y:S01]  /*3230*/  @!PT LDS RZ, [RZ] ;  /* 0x00000000fffff984 */ /* 0x000fe20000000800 */
[----:B------:R-:W-:Y:S01]  /*3240*/  @!PT LDS RZ, [RZ] ;  /* 0x00000000fffff984 */ /* 0x000fe20000000800 */
[----:B------:R3:W-:Y:S06]  /*3250*/  MEMBAR.ALL.CTA ;  /* 0x0000000000007992 */ /* 0x0007ec0000008000 */
[----:B---3--:R-:W3:Y:S01]  /*3260*/  FENCE.VIEW.ASYNC.S ;  /* 0x00000000000073c6 */ /* 0x008ee20000000000 */
[----:B------:R-:W-:Y:S01]  /*3270*/  SEL R11, R11, RZ, P1 ;  /* 0x000000ff0b0b7207 */ /* 0x000fe20000800000 */
[----:B---3--:R3:W-:Y:S01]  /*3280*/  SYNCS.ARRIVE.TRANS64.RED.A1T0 RZ, [R0+URZ], RZ ;  /* 0x000000ff00ff79a7 */ /* 0x0087e200081004ff */
[----:B--2---:R-:W-:-:S02]  /*3290*/  LOP3.LUT P3, RZ, R6, 0x1, RZ, 0xc0, !PT ;  /* 0x0000000106ff7812 */ /* 0x004fc4000786c0ff */
[----:B------:R-:W-:-:S04]  /*32a0*/  SEL R5, RZ, 0x1, P0 ;  /* 0x00000001ff057807 */ /* 0x000fc80000000000 */
[----:B------:R-:W-:Y:S02]  /*32b0*/  LOP3.LUT R8, R8, R5, RZ, 0x3c, !PT ;  /* 0x0000000508087212 */ /* 0x000fe400078e3cff */
[----:B---3--:R-:W-:-:S04]  /*32c0*/  SEL R0, RZ, 0x1, P1 ;  /* 0x00000001ff007807 */ /* 0x008fc80000800000 */
[----:B------:R-:W-:Y:S01]  /*32d0*/  LOP3.LUT R9, R9, R0, RZ, 0x3c, !PT ;  /* 0x0000000009097212 */ /* 0x000fe200078e3cff */
[----:B------:R-:W-:Y:S06]  /*32e0*/  @P3 BRA `(.L_x_56) ;  /* 0xfffffffc002c3947 */ /* 0x000fec000383ffff */
[----:B------:R-:W-:Y:S01]  /*32f0*/  ULEA UR5, UR6, UR37, 0x3 ;  /* 0x0000002506057291 */ /* 0x000fe2000f8e18ff */
[----:B------:R-:W-:-:S08]  /*3300*/  SHF.L.U32 R3, R12, 0x1f, RZ ;  /* 0x0000001f0c037819 */ /* 0x000fd000000006ff */
[----:B------:R-:W2:Y:S02]  /*3310*/  SYNCS.PHASECHK.TRANS64 P0, [UR5+0xd0], R3 ;  /* 0x0000d003ff0075a7 */ /* 0x000ea40008001005 */
[----:B--2---:R-:W-:Y:S05]  /*3320*/  @P0 BRA `(.L_x_57) ;  /* 0x0000000000080947 */ /* 0x004fea0003800000 */
[----:B------:R-:W2:Y:S02]  /*3330*/  SYNCS.PHASECHK.TRANS64.TRYWAIT P0, [UR5+0xd0], R3 ;  /* 0x0000d003ff0075a7 */ /* 0x000ea40008001105 */
[----:B--2---:R-:W-:Y:S05]  /*3340*/  @!P0 BRA `(.L_x_58) ;  /* 0x0000005c00f48947 */ /* 0x004fea0003800000 */
.L_x_57:
[----:B------:R-:W-:-:S04]  /*3350*/  UIADD3 UR4, UPT, UPT, UR6, 0x1, URZ ;  /* 0x0000000106047890 */ /* 0x000fc8000fffe0ff */
[----:B------:R-:W-:-:S04]  /*3360*/  UISETP.NE.AND UP0, UPT, UR4, 0x2, UPT ;  /* 0x000000020400788c */ /* 0x000fc8000bf05270 */
[----:B------:R-:W-:Y:S02]  /*3370*/  USEL UR7, URZ, 0x1, UP0 ;  /* 0x00000001ff077887 */ /* 0x000fe40008000000 */
[----:B------:R-:W-:-:S04]  /*3380*/  USEL UR4, UR4, URZ, UP0 ;  /* 0x000000ff04047287 */ /* 0x000fc80008000000 */
[----:B------:R-:W-:Y:S01]  /*3390*/  ULEA UR4, UR4, UR37, 0x3 ;  /* 0x0000002504047291 */ /* 0x000fe2000f8e18ff */
[----:B--2---:R-:W-:-:S04]  /*33a0*/  LOP3.LUT R3, R12, UR7, RZ, 0x3c, !PT ;  /* 0x000000070c037c12 */ /* 0x004fc8000f8e3cff */
[----:B------:R-:W-:-:S04]  /*33b0*/  SHF.L.U32 R0, R3, 0x1f, RZ ;  /* 0x0000001f03007819 */ /* 0x000fc800000006ff */
[----:B------:R-:W2:Y:S02]  /*33c0*/  SYNCS.PHASECHK.TRANS64 P0, [UR4+0xd0], R0 ;  /* 0x0000d000ff0075a7 */ /* 0x000ea40008001004 */
[----:B-12---:R-:W-:Y:S05]  /*33d0*/  @P0 EXIT ;  /* 0x000000000000094d */ /* 0x006fea0003800000 */
[----:B------:R-:W-:Y:S02]  /*33e0*/  SHF.L.U32 R3, R3, 0x1f, RZ ;  /* 0x0000001f03037819 */ /* 0x000fe400000006ff */
[----:B------:R-:W-:-:S07]  /*33f0*/  MOV R0, UR4 ;  /* 0x0000000400007c02 */ /* 0x000fce0008000f00 */
.L_x_59:
[----:B-1----:R1:W2:Y:S02]  /*3400*/  SYNCS.PHASECHK.TRANS64.TRYWAIT P0, [R0+URZ+0xd0], R3 ;  /* 0x0000d003000075a7 */ /* 0x0022a400080011ff */
[----:B--2---:R-:W-:Y:S05]  /*3410*/  @!P0 NANOSLEEP.SYNCS 0x989680 ;  /* 0x009896800000895d */ /* 0x004fea0003900000 */
[----:B------:R-:W2:Y:S02]  /*3420*/  @!P0 SYNCS.PHASECHK.TRANS64 P0, [R0+URZ+0xd0], R3 ;  /* 0x0000d003000085a7 */ /* 0x000ea400080010ff */
[----:B--2---:R-:W-:Y:S05]  /*3430*/  @P0 EXIT ;  /* 0x000000000000094d */ /* 0x004fea0003800000 */
[----:B------:R-:W-:Y:S05]  /*3440*/  BRA `(.L_x_59) ;  /* 0xfffffffc00ec7947 */ /* 0x000fea000383ffff */
.L_x_52:
[----:B------:R-:W-:Y:S05]  /*3450*/  BRA.U UP3, `(.L_x_60) ;  /* 0x0000001103d07547 */ /* 0x000fea000b800000 */
[----:B------:R-:W-:Y:S01]  /*3460*/  UMOV UR4, 0x40 ;  /* 0x0000004000047882 */ /* 0x000fe20000000000 */
[----:B------:R-:W-:Y:S01]  /*3470*/  NOP ;  /* 0x0000000000007918 */ /* 0x000fe20000000000 */
[----:B------:R-:W-:Y:S01]  /*3480*/  ULEA UR4, UR37, UR4, 0x18 ;  /* 0x0000000425047291 */ /* 0x000fe2000f8ec0ff */
[----:B------:R-:W-:Y:S02]  /*3490*/  UMOV UR5, 0x400 ;  /* 0x0000040000057882 */ /* 0x000fe40000000000 */
[----:B------:R-:W-:-:S06]  /*34a0*/  ULEA UR37, UR37, UR5, 0x18 ;  /* 0x0000000525257291 */ /* 0x000fcc000f8ec0ff */
[----:B------:R-:W2:Y:S02]  /*34b0*/  LDS.U8 R2, [UR4+0x1c] ;  /* 0x00001c04ff027984 */ /* 0x000ea40008000000 */
[----:B--2---:R-:W-:-:S13]  /*34c0*/  ISETP.NE.AND P0, PT, R2, RZ, PT ;  /* 0x000000ff0200720c */ /* 0x004fda0003f05270 */
[----:B------:R-:W-:Y:S05]  /*34d0*/  @P0 BRA `(.L_x_61) ;  /* 0x0000000400080947 */ /* 0x000fea0003800000 */
[----:B------:R-:W-:Y:S02]  /*34e0*/  UISETP.NE.U32.AND UP0, UPT, UR9, 0x1, UPT ;  /* 0x000000010900788c */ /* 0x000fe4000bf05070 */
[----:B------:R-:W-:-:S07]  /*34f0*/  UIADD3 UR6, UPT, UPT, UR4, 0x8, URZ ;  /* 0x0000000804067890 */ /* 0x000fce000fffe0ff */
[----:B------:R-:W-:Y:S05]  /*3500*/  BRA.U !UP0, `(.L_x_62) ;  /* 0x00000001089c7547 */ /* 0x000fea000b800000 */
[----:B------:R-:W-:Y:S01]  /*3510*/  ELECT P0, URZ, PT ;  /* 0x0000000000ff782f */ /* 0x000fe20003800000 */
[----:B------:R-:W-:-:S12]  /*3520*/  BSSY B0, `(.L_x_62) ;  /* 0x0000025000007945 */ /* 0x000fd80003800000 */
[----:B------:R-:W-:Y:S05]  /*3530*/  @!P0 BRA `(.L_x_63) ;  /* 0x00000000008c8947 */ /* 0x000fea0003800000 */
[----:B------:R-:W-:-:S05]  /*3540*/  UMOV UR5, 0x10 ;  /* 0x0000001000057882 */ /* 0x000fca0000000000 */
[----:B------:R-:W-:Y:S04]  /*3550*/  DEPBAR.LE SB2, 0x36 ;  /* 0x0000ad800000791a */ /* 0x000fe80000000000 */
[----:B------:R-:W2:Y:S02]  /*3560*/  UTCATOMSWS.2CTA.FIND_AND_SET.ALIGN UP1, UR5, UR5 ;  /* 0x00000005000575e3 */ /* 0x000ea40008220800 */
[----:B--2---:R-:W-:Y:S01]  /*3570*/  MOV R11, UR5 ;  /* 0x00000005000b7c02 */ /* 0x004fe20008000f00 */
[----:B------:R-:W-:Y:S06]  /*3580*/  BRA.U UP1, `(.L_x_64) ;  /* 0x0000000101187547 */ /* 0x000fec000b800000 */
.L_x_65:
[----:B------:R-:W-:Y:S05]  /*3590*/  NANOSLEEP 0x64 ;  /* 0x000000640000795d */ /* 0x000fea0003800000 */
[----:B------:R-:W-:-:S05]  /*35a0*/  UMOV UR5, 0x10 ;  /* 0x0000001000057882 */ /* 0x000fca0000000000 */
[----:B------:R-:W-:Y:S04]  /*35b0*/  DEPBAR.LE SB2, 0x36 ;  /* 0x0000ad800000791a */ /* 0x000fe80000000000 */
[----:B------:R-:W2:Y:S02]  /*35c0*/  UTCATOMSWS.2CTA.FIND_AND_SET.ALIGN UP1, UR5, UR5 ;  /* 0x00000005000575e3 */ /* 0x000ea40008220800 */
[----:B--2---:R-:W-:Y:S01]  /*35d0*/  MOV R11, UR5 ;  /* 0x00000005000b7c02 */ /* 0x004fe20008000f00 */
[----:B------:R-:W-:Y:S05]  /*35e0*/  BRA.U !UP1, `(.L_x_65) ;  /* 0xfffffffd09e87547 */ /* 0x000fea000b83ffff */
.L_x_64:
[----:B------:R-:W2:Y:S01]  /*35f0*/  LDS R5, [UR4+0x10] ;  /* 0x00001004ff057984 */ /* 0x000ea20008000800 */
[----:B------:R-:W-:Y:S01]  /*3600*/  IMAD.U32 R3, RZ, RZ, UR37 ;  /* 0x00000025ff037e24 */ /* 0x000fe2000f8e00ff */
[----:B------:R-:W-:-:S03]  /*3610*/  MOV R2, UR8 ;  /* 0x0000000800027c02 */ /* 0x000fc60008000f00 */
[----:B------:R-:W-:Y:S01]  /*3620*/  VIADD R3, R3, 0x170 ;  /* 0x0000017003037836 */ /* 0x000fe20000000000 */
[----:B--2---:R-:W-:-:S04]  /*3630*/  SHF.L.U32 R5, R5, 0x1f, RZ ;  /* 0x0000001f05057819 */ /* 0x004fc800000006ff */
[----:B------:R-:W2:Y:S02]  /*3640*/  SYNCS.PHASECHK.TRANS64.TRYWAIT P0, [UR4+0x8], R5 ;  /* 0x00000805ff0075a7 */ /* 0x000ea40008001104 */
[----:B--2---:R-:W-:Y:S05]  /*3650*/  @P0 BRA `(.L_x_66) ;  /* 0x0000000000080947 */ /* 0x004fea0003800000 */
[----:B------:R-:W2:Y:S02]  /*3660*/  SYNCS.PHASECHK.TRANS64.TRYWAIT P0, [UR4+0x8], R5 ;  /* 0x00000805ff0075a7 */ /* 0x000ea40008001104 */
[----:B--2---:R-:W-:Y:S05]  /*3670*/  @!P0 BRA `(.L_x_67) ;  /* 0x0000005c00408947 */ /* 0x004fea0003800000 */
.L_x_66:
[----:B--2---:R-:W-:Y:S01]  /*3680*/  HFMA2 R4, -RZ, RZ, 0, 5.9604644775390625e-08 ;  /* 0x00000001ff047431 */ /* 0x004fe200000001ff */
[----:B------:R-:W-:Y:S01]  /*3690*/  UPRMT UR5, UR8, 0x654, UR6 ;  /* 0x0000065408057896 */ /* 0x000fe20008000006 */
[----:B------:R-:W-:Y:S01]  /*36a0*/  IMAD.MOV.U32 R6, RZ, RZ, 0xffff ;  /* 0x0000ffffff067424 */ /* 0x000fe200078e00ff */
[----:B------:R-:W-:Y:S01]  /*36b0*/  PRMT R2, R2, 0x654, R3 ;  /* 0x0000065402027816 */ /* 0x000fe20000000003 */
[----:B------:R-:W-:Y:S02]  /*36c0*/  IMAD.MOV.U32 R5, RZ, RZ, 0x4 ;  /* 0x00000004ff057424 */ /* 0x000fe400078e00ff */
[----:B------:R-:W-:Y:S01]  /*36d0*/  IMAD.SHL.U32 R9, R11, 0x20, RZ ;  /* 0x000000200b097824 */ /* 0x000fe200078e00ff */
[----:B------:R-:W-:Y:S02]  /*36e0*/  MOV R3, UR5 ;  /* 0x0000000500037c02 */ /* 0x000fe40008000f00 */
[-C--:B------:R-:W-:Y:S01]  /*36f0*/  SHF.L.U32 R7, R6, R11.reuse, RZ ;  /* 0x0000000b06077219 */ /* 0x080fe200000006ff */
[----:B------:R2:W-:Y:S01]  /*3700*/  SYNCS.ARRIVE.TRANS64.RED RZ, [UR5], R5 ;  /* 0x00000005ffff79a7 */ /* 0x0005e20008000405 */
[----:B------:R-:W-:Y:S01]  /*3710*/  SHF.L.U32 R6, R4, R11, RZ ;  /* 0x0000000b04067219 */ /* 0x000fe200000006ff */
[----:B------:R2:W-:Y:S04]  /*3720*/  STS [UR37+0x170], R9 ;  /* 0x00017009ff007988 */ /* 0x0005e80008000825 */
[----:B------:R2:W-:Y:S04]  /*3730*/  STAS [R2.64], R11 ;  /* 0x0000000b02007dbd */ /* 0x0005e8000c0008ff */
[----:B------:R2:W-:Y:S04]  /*3740*/  ATOMS.OR RZ, [UR4+0x14], R7 ;  /* 0x00001407ffff798c */ /* 0x0005e8000b000004 */
[----:B------:R2:W-:Y:S04]  /*3750*/  ATOMS.OR RZ, [UR4+0x18], R6 ;  /* 0x00001806ffff798c */ /* 0x0005e8000b000004 */
[----:B------:R2:W-:Y:S02]  /*3760*/  ATOMS.XOR RZ, [UR4+0x10], R4 ;  /* 0x00001004ffff798c */ /* 0x0005e4000b800004 */
.L_x_63:
[----:B-1----:R-:W-:Y:S05]  /*3770*/  BSYNC B0 ;  /* 0x0000000000007941 */ /* 0x002fea0003800000 */
.L_x_62:
[----:B------:R-:W-:Y:S05]  /*3780*/  BRA.U UP0, `(.L_x_68) ;  /* 0x00000001006c7547 */ /* 0x000fea000b800000 */
[----:B------:R-:W-:-:S03]  /*3790*/  UMOV UR5, 0xffffffff ;  /* 0xffffffff00057882 */ /* 0x000fc60000000000 */
[----:B------:R-:W-:Y:S05]  /*37a0*/  BRA.DIV UR5, `(.L_x_69) ;  /* 0x0000005e050c7947 */ /* 0x000fea000b800000 */
[----:B------:R-:W-:-:S13]  /*37b0*/  ELECT P6, URZ, PT ;  /* 0x0000000000ff782f */ /* 0x000fda00038c0000 */
.L_x_177:
[----:B------:R-:W-:Y:S05]  /*37c0*/  @!P6 BRA `(.L_x_68) ;  /* 0x00000000005ce947 */ /* 0x000fea0003800000 */
[----:B--2---:R-:W2:Y:S02]  /*37d0*/  LDS R3, [UR4+0x10] ;  /* 0x00001004ff037984 */ /* 0x004ea40008000800 */
[----:B--2---:R-:W-:-:S04]  /*37e0*/  SHF.L.U32 R3, R3, 0x1f, RZ ;  /* 0x0000001f03037819 */ /* 0x004fc800000006ff */
[----:B------:R-:W2:Y:S02]  /*37f0*/  SYNCS.PHASECHK.TRANS64.TRYWAIT P0, [UR4+0x8], R3 ;  /* 0x00000803ff0075a7 */ /* 0x000ea40008001104 */
[----:B--2---:R-:W-:Y:S05]  /*3800*/  @P0 BRA `(.L_x_70) ;  /* 0x0000000000080947 */ /* 0x004fea0003800000 */
[----:B------:R-:W2:Y:S02]  /*3810*/  SYNCS.PHASECHK.TRANS64.TRYWAIT P0, [UR4+0x8], R3 ;  /* 0x00000803ff0075a7 */ /* 0x000ea40008001104 */
[----:B--2---:R-:W-:Y:S05]  /*3820*/  @!P0 BRA `(.L_x_71) ;  /* 0x0000005c000c8947 */ /* 0x004fea0003800000 */
.L_x_70:
[----:B------:R-:W3:Y:S01]  /*3830*/  LDS R5, [UR37+0x170] ;  /* 0x00017025ff057984 */ /* 0x000ee20008000800 */
[----:B--2---:R-:W-:Y:S02]  /*3840*/  HFMA2 R2, -RZ, RZ, 0, 5.9604644775390625e-08 ;  /* 0x00000001ff027431 */ /* 0x004fe400000001ff */
[----:B------:R-:W-:Y:S01]  /*3850*/  IMAD.MOV.U32 R3, RZ, RZ, 0xffff ;  /* 0x0000ffffff037424 */ /* 0x000fe200078e00ff */
[----:B------:R-:W-:Y:S01]  /*3860*/  UPRMT UR5, UR8, 0x654, UR6 ;  /* 0x0000065408057896 */ /* 0x000fe20008000006 */
[----:B---3--:R-:W-:-:S03]  /*3870*/  IMAD.SHL.U32 R4, R5, 0x20, RZ ;  /* 0x0000002005047824 */ /* 0x008fc600078e00ff */
[-C--:B------:R-:W-:Y:S02]  /*3880*/  SHF.L.U32 R3, R3, R5.reuse, RZ ;  /* 0x0000000503037219 */ /* 0x080fe400000006ff */
[----:B------:R-:W-:Y:S01]  /*3890*/  SHF.L.U32 R5, R2, R5, RZ ;  /* 0x0000000502057219 */ /* 0x000fe200000006ff */
[----:B------:R3:W-:Y:S04]  /*38a0*/  STS [UR37+0x170], R4 ;  /* 0x00017004ff007988 */ /* 0x0007e80008000825 */
[----:B------:R3:W-:Y:S04]  /*38b0*/  ATOMS.OR RZ, [UR4+0x14], R3 ;  /* 0x00001403ffff798c */ /* 0x0007e8000b000004 */
[----:B------:R3:W-:Y:S01]  /*38c0*/  ATOMS.OR RZ, [UR4+0x18], R5 ;  /* 0x00001805ffff798c */ /* 0x0007e2000b000004 */
[----:B------:R-:W-:Y:S03]  /*38d0*/  SYNCS.ARRIVE.TRANS64.RED.A1T0 RZ, [UR5], RZ ;  /* 0x000000ffffff79a7 */ /* 0x000fe60008100405 */
[----:B------:R3:W-:Y:S01]  /*38e0*/  ATOMS.XOR RZ, [UR4+0x10], R2 ;  /* 0x00001002ffff798c */ /* 0x0007e2000b800004 */
[----:B------:R-:W-:Y:S05]  /*38f0*/  BRA `(.L_x_68) ;  /* 0x0000000000107947 */ /* 0x000fea0003800000 */
.L_x_61:
[----:B------:R-:W-:-:S05]  /*3900*/  MOV R2, 0xffffffff ;  /* 0xffffffff00027802 */ /* 0x000fca0000000f00 */
[----:B------:R2:W-:Y:S02]  /*3910*/  STS [UR37+0x170], R2 ;  /* 0x00017002ff007988 */ /* 0x0005e40008000825 */
[----:B--2---:R-:W-:Y:S02]  /*3920*/  MOV R2, 0x3940 ;  /* 0x0000394000027802 */ /* 0x004fe40000000f00 */
[----:B-1---5:R-:W-:Y:S05]  /*3930*/  CALL.REL.NOINC `($__internal_1_$__cuda_sm10x_tcgen05_guardrail_trap_phase_invalid_during_alloc) ;  /* 0x0000006000e07944 */ /* 0x022fea0003c00000 */
.L_x_68:
[----:B------:R-:W-:Y:S05]  /*3940*/  WARPSYNC.ALL ;  /* 0x0000000000007948 */ /* 0x000fea0003800000 */
[----:B------:R-:W4:Y:S01]  /*3950*/  S2UR UR5, SR_CgaCtaId ;  /* 0x00000000000579c3 */ /* 0x000f220000008800 */
[----:B------:R-:W-:Y:S01]  /*3960*/  UMOV UR4, 0x400 ;  /* 0x0000040000047882 */ /* 0x000fe20000000000 */
[----:B------:R-:W-:-:S06]  /*3970*/  NOP ;  /* 0x0000000000007918 */ /* 0x000fcc0000000000 */
[----:B------:R-:W-:Y:S06]  /*3980*/  BAR.ARV 0x6, 0xa0 ;  /* 0x0182800000007b1d */ /* 0x000fec0000002000 */
[----:B------:R-:W1:Y:S01]  /*3990*/  LDCU UR6, c[0x0][0x38c] ;  /* 0x00007180ff0677ac */ /* 0x000e620008000800 */
[----:B------:R-:W-:Y:S01]  /*39a0*/  LOP3.LUT R0, R0, 0xffff, RZ, 0xc0, !PT ;  /* 0x0000ffff00007812 */ /* 0x000fe200078ec0ff */
[----:B--2---:R-:W-:Y:S01]  /*39b0*/  IMAD.MOV.U32 R9, RZ, RZ, 0x1 ;  /* 0x00000001ff097424 */ /* 0x004fe200078e00ff */
[----:B------:R-:W-:Y:S01]  /*39c0*/  LOP3.LUT R8, R8, 0xffff, RZ, 0xc0, !PT ;  /* 0x0000ffff08087812 */ /* 0x000fe200078ec0ff */
[----:B------:R-:W-:Y:S01]  /*39d0*/  UMOV UR17, URZ ;  /* 0x000000ff00117c82 */ /* 0x000fe20008000000 */
[----:B------:R-:W-:Y:S01]  /*39e0*/  R2UR UR11, R0 ;  /* 0x00000000000b72ca */ /* 0x000fe200000e0000 */
[----:B------:R-:W-:Y:S01]  /*39f0*/  UMOV UR16, URZ ;  /* 0x000000ff00107c82 */ /* 0x000fe20008000000 */
[----:B------:R-:W-:Y:S01]  /*3a00*/  R2UR UR12, R8 ;  /* 0x00000000080c72ca */ /* 0x000fe200000e0000 */
[----:B------:R-:W-:Y:S01]  /*3a10*/  IMAD.MOV.U32 R8, RZ, RZ, RZ ;  /* 0x000000ffff087224 */ /* 0x000fe200078e00ff */
[----:B------:R-:W-:Y:S01]  /*3a20*/  UMOV UR15, URZ ;  /* 0x000000ff000f7c82 */ /* 0x000fe20008000000 */
[----:B----4-:R-:W-:-:S02]  /*3a30*/  ULEA UR5, UR5, UR4, 0x18 ;  /* 0x0000000405057291 */ /* 0x010fc4000f8ec0ff */
[----:B------:R-:W-:Y:S02]  /*3a40*/  UISETP.NE.AND UP2, UPT, UR9, URZ, UPT ;  /* 0x000000ff0900728c */ /* 0x000fe4000bf45270 */
[----:B------:R-:W-:Y:S02]  /*3a50*/  UIADD3 UR20, UPT, UPT, UR5, 0x4300, URZ ;  /* 0x0000430005147890 */ /* 0x000fe4000fffe0ff */
[----:B------:R-:W-:Y:S02]  /*3a60*/  UIADD3 UR19, UPT, UPT, UR5, 0x12300, URZ ;  /* 0x0001230005137890 */ /* 0x000fe4000fffe0ff */
[----:B-1----:R-:W-:Y:S01]  /*3a70*/  UIADD3 UR6, UPT, UPT, UR6, 0x3f, URZ ;  /* 0x0000003f06067890 */ /* 0x002fe2000fffe0ff */
[----:B---3--:R-:W1:Y:S01]  /*3a80*/  LDS R2, [UR5+0x170] ;  /* 0x00017005ff027984 */ /* 0x008e620008000800 */
[----:B------:R-:W-:Y:S02]  /*3a90*/  USHF.R.U32.HI UR20, URZ, 0x4, UR20 ;  /* 0x00000004ff147899 */ /* 0x000fe40008011614 */
[----:B------:R-:W-:-:S02]  /*3aa0*/  USHF.R.S32.HI UR4, URZ, 0x1f, UR6 ;  /* 0x0000001fff047899 */ /* 0x000fc40008011406 */
[----:B------:R-:W-:Y:S02]  /*3ab0*/  USHF.R.U32.HI UR19, URZ, 0x4, UR19 ;  /* 0x00000004ff137899 */ /* 0x000fe40008011613 */
[----:B------:R-:W-:Y:S01]  /*3ac0*/  ULEA.HI UR4, UR4, UR6, URZ, 0x6 ;  /* 0x0000000604047291 */ /* 0x000fe2000f8f30ff */
[----:B------:R-:W-:Y:S01]  /*3ad0*/  UMOV UR28, 0x0 ;  /* 0x00000000001c7882 */ /* 0x000fe20000000000 */
[----:B------:R-:W-:Y:S02]  /*3ae0*/  UMOV UR29, 0x8218010 ;  /* 0x08218010001d7882 */ /* 0x000fe40000000000 */
[----:B------:R-:W-:Y:S02]  /*3af0*/  USHF.R.S32.HI UR4, URZ, 0x6, UR4 ;  /* 0x00000006ff047899 */ /* 0x000fe40008011404 */
[----:B------:R-:W-:Y:S02]  /*3b00*/  ULOP3.LUT UR20, UR20, 0x3fff, URZ, 0xc0, !UPT ;  /* 0x00003fff14147892 */ /* 0x000fe4000f8ec0ff */
[----:B------:R-:W-:-:S02]  /*3b10*/  UISETP.LT.AND UP0, UPT, UR4, 0x1, UPT ;  /* 0x000000010400788c */ /* 0x000fc4000bf01270 */
[----:B------:R-:W-:Y:S02]  /*3b20*/  ULOP3.LUT UR19, UR19, 0x3fff, URZ, 0xc0, !UPT ;  /* 0x00003fff13137892 */ /* 0x000fe4000f8ec0ff */
[----:B------:R-:W-:Y:S01]  /*3b30*/  USEL UR18, UR4, 0x1, !UP0 ;  /* 0x0000000104127887 */ /* 0x000fe2000c000000 */
[----:B------:R-:W-:Y:S01]  /*3b40*/  UMOV UR26, 0x0 ;  /* 0x00000000001a7882 */ /* 0x000fe20000000000 */
[----:B------:R-:W-:Y:S01]  /*3b50*/  UMOV UR27, 0x8218010 ;  /* 0x08218010001b7882 */ /* 0x000fe20000000000 */
[----:B------:R-:W-:Y:S01]  /*3b60*/  UMOV UR24, 0x0 ;  /* 0x0000000000187882 */ /* 0x000fe20000000000 */
[----:B------:R-:W-:Y:S01]  /*3b70*/  UMOV UR25, 0x8218010 ;  /* 0x0821801000197882 */ /* 0x000fe20000000000 */
[----:B------:R-:W-:Y:S01]  /*3b80*/  UMOV UR22, 0x0 ;  /* 0x0000000000167882 */ /* 0x000fe20000000000 */
[----:B------:R-:W-:Y:S01]  /*3b90*/  UMOV UR23, 0x8218010 ;  /* 0x0821801000177882 */ /* 0x000fe20000000000 */
[----:B-1----:R-:W-:Y:S02]  /*3ba0*/  R2UR UR21, R2 ;  /* 0x00000000021572ca */ /* 0x002fe400000e0000 */
[----:B------:R-:W-:-:S13]  /*3bb0*/  CS2R R2, SRZ ;  /* 0x0000000000027805 */ /* 0x000fda000001ff00 */
.L_x_79:
[C---:B------:R-:W-:Y:S02]  /*3bc0*/  LEA R0, R8.reuse, UR5, 0x3 ;  /* 0x0000000508007c11 */ /* 0x040fe4000f8e18ff */
[----:B------:R-:W-:Y:S02]  /*3bd0*/  SHF.L.U32 R5, R3, 0x1f, RZ ;  /* 0x0000001f03057819 */ /* 0x000fe400000006ff */
[----:B------:R-:W-:Y:S02]  /*3be0*/  LEA R4, R8, UR5, 0x4 ;  /* 0x0000000508047c11 */ /* 0x000fe4000f8e20ff */
[----:B------:R-:W1:Y:S02]  /*3bf0*/  SYNCS.PHASECHK.TRANS64.TRYWAIT P0, [R0+URZ+0xc0], R5 ;  /* 0x0000c005000075a7 */ /* 0x000e6400080011ff */
[----:B-1-34-:R-:W-:Y:S05]  /*3c00*/  @!P0 BRA `(.L_x_72) ;  /* 0x00000058002c8947 */ /* 0x01afea0003800000 */
.L_x_178:
[----:B-1----:R-:W1:Y:S01]  /*3c10*/  LDS.128 R4, [R4+0x150] ;  /* 0x0001500004047984 */ /* 0x002e620000000c00 */
[----:B------:R-:W-:Y:S02]  /*3c20*/  VIADD R0, R0, 0xd0 ;  /* 0x000000d000007836 */ /* 0x000fe40000000000 */
[----:B------:R-:W-:Y:S01]  /*3c30*/  VIADD R8, R8, 0x1 ;  /* 0x0000000108087836 */ /* 0x000fe20000000000 */
[----:B------:R-:W-:Y:S01]  /*3c40*/  @!PT LDS RZ, [RZ] ;  /* 0x00000000fffff984 */ /* 0x000fe20000000800 */
[----:B------:R-:W-:Y:S01]  /*3c50*/  @!PT LDS RZ, [RZ] ;  /* 0x00000000fffff984 */ /* 0x000fe20000000800 */
[----:B------:R-:W-:Y:S01]  /*3c60*/  @!PT LDS RZ, [RZ] ;  /* 0x00000000fffff984 */ /* 0x000fe20000000800 */
[----:B------:R-:W-:Y:S01]  /*3c70*/  @!PT LDS RZ, [RZ] ;  /* 0x00000000fffff984 */ /* 0x000fe20000000800 */
[----:B------:R2:W-:Y:S06]  /*3c80*/  MEMBAR.ALL.CTA ;  /* 0x0000000000007992 */ /* 0x0005ec0000008000 */
[----:B--2---:R-:W2:Y:S01]  /*3c90*/  FENCE.VIEW.ASYNC.S ;  /* 0x00000000000073c6 */ /* 0x004ea20000000000 */
[----:B------:R-:W-:-:S04]  /*3ca0*/  PRMT R0, RZ, 0x654, R0 ;  /* 0x00000654ff007816 */ /* 0x000fc80000000000 */
[----:B--2---:R2:W-:Y:S01]  /*3cb0*/  SYNCS.ARRIVE.TRANS64.RED.A1T0 RZ, [R0+URZ], RZ ;  /* 0x000000ff00ff79a7 */ /* 0x0045e200081004ff */
[----:B-1----:R-:W-:Y:S01]  /*3cc0*/  LOP3.LUT P1, RZ, R6, 0x1, RZ, 0xc0, !PT ;  /* 0x0000000106ff7812 */ /* 0x002fe2000782c0ff */
[----:B--2---:R-:W-:-:S12]  /*3cd0*/  BRA.U UP2, `(.L_x_73) ;  /* 0x0000000502087547 */ /* 0x004fd8000b800000 */
[----:B------:R-:W1:Y:S01]  /*3ce0*/  LDCU UR6, c[0x0][0x38c] ;  /* 0x00007180ff0677ac */ /* 0x000e620008000800 */
[----:B------:R-:W-:Y:S02]  /*3cf0*/  PLOP3.LUT P2, PT, PT, PT, PT, 0x80, 0x8 ;  /* 0x000000000008781c */ /* 0x000fe40003f4f070 */
[----:B------:R-:W-:Y:S01]  /*3d00*/  SHF.L.U32 R5, R9, 0x1f, RZ ;  /* 0x0000001f09057819 */ /* 0x000fe200000006ff */
[----:B------:R-:W-:Y:S02]  /*3d10*/  ULEA UR7, UR17, UR5, 0x3 ;  /* 0x0000000511077291 */ /* 0x000fe4000f8e18ff */
[----:B------:R-:W-:Y:S02]  /*3d20*/  ULEA UR10, UR17, UR21, 0x6 ;  /* 0x00000015110a7291 */ /* 0x000fe4000f8e30ff */
[----:B-1----:R-:W-:-:S06]  /*3d30*/  UISETP.GE.AND UP0, UPT, UR6, 0x1, UPT ;  /* 0x000000010600788c */ /* 0x002fcc000bf06270 */
[----:B------:R-:W-:-:S05]  /*3d40*/  PLOP3.LUT P0, PT, PT, PT, UP0, 0x80, 0x8 ;  /* 0x000000000008781c */ /* 0x000fca0003f0f008 */
[----:B------:R-:W-:-:S08]  /*3d50*/  @UP0 ULEA UR6, UR16, UR5, 0x3 ;  /* 0x0000000510060291 */ /* 0x000fd0000f8e18ff */
[----:B------:R-:W-:-:S04]  /*3d60*/  @P0 SHF.L.U32 R0, R2, 0x1f, RZ ;  /* 0x0000001f02000819 */ /* 0x000fc800000006ff */
[----:B------:R1:W2:Y:S01]  /*3d70*/  @P0 SYNCS.PHASECHK.TRANS64.TRYWAIT P2, [UR6], R0 ;  /* 0x00000000ff0005a7 */ /* 0x0002a20008041106 */
[----:B------:R-:W3:Y:S02]  /*3d80*/  SYNCS.PHASECHK.TRANS64.TRYWAIT P0, [UR7+0x100], R5 ;  /* 0x00010005ff0075a7 */ /* 0x000ee40008001107 */
[----:B-123--:R-:W-:Y:S05]  /*3d90*/  @!P0 BRA `(.L_x_74) ;  /* 0x0000005400dc8947 */ /* 0x00efea0003800000 */
.L_x_180:
[----:B------:R-:W-:Y:S01]  /*3da0*/  UMOV UR14, UR15 ;  /* 0x0000000f000e7c82 */ /* 0x000fe20008000000 */
[----:B------:R-:W-:Y:S05]  /*3db0*/  BRA.U !UP0, `(.L_x_75) ;  /* 0x0000000108c07547 */ /* 0x000fea000b800000 */
[----:B------:R-:W-:Y:S02]  /*3dc0*/  UIADD3 UR14, UPT, UPT, UR18, UR15, URZ ;  /* 0x0000000f120e7290 */ /* 0x000fe4000fffe0ff */
[----:B------:R-:W-:Y:S01]  /*3dd0*/  UPLOP3.LUT UP3, UPT, UPT, UPT, UPT, 0x40, 0x4 ;  /* 0x000000000004789c */ /* 0x000fe20003f6e870 */
[----:B------:R-:W-:Y:S01]  /*3de0*/  UMOV UR13, UR4 ;  /* 0x00000004000d7c82 */ /* 0x000fe20008000000 */
[----:B------:R-:W-:-:S09]  /*3df0*/  UMOV UR46, UR16 ;  /* 0x00000010002e7c82 */ /* 0x000fd20008000000 */
.L_x_78:
[----:B--2---:R-:W-:Y:S01]  /*3e00*/  ULEA UR6, UR46, UR5, 0x3 ;  /* 0x000000052e067291 */ /* 0x004fe2000f8e18ff */
[----:B---3--:R-:W-:Y:S11]  /*3e10*/  @P2 BRA `(.L_x_76) ;  /* 0x00000000000c2947 */ /* 0x008ff60003800000 */
[----:B-1----:R-:W-:Y:S04]  /*3e20*/  SHF.L.U32 R5, R2, 0x1f, RZ ;  /* 0x0000001f02057819 */ /* 0x002fe800000006ff */
[----:B------:R-:W1:Y:S02]  /*3e30*/  SYNCS.PHASECHK.TRANS64.TRYWAIT P0, [UR6], R5 ;  /* 0x00000005ff0075a7 */ /* 0x000e640008001106 */
[----:B-1----:R-:W-:Y:S05]  /*3e40*/  @!P0 BRA `(.L_x_77) ;  /* 0x0000005400c88947 */ /* 0x002fea0003800000 */
.L_x_76:
[----:B------:R-:W-:Y:S01]  /*3e50*/  UISETP.NE.AND UP0, UPT, UR13, 0x1, UPT ;  /* 0x000000010d00788c */ /* 0x000fe2000bf05270 */
[----:B------:R-:W-:Y:S01]  /*3e60*/  PLOP3.LUT P2, PT, PT, PT, PT, 0x80, 0x8 ;  /* 0x000000000008781c */ /* 0x000fe20003f4f070 */
[----:B------:R-:W-:Y:S02]  /*3e70*/  UIADD3 UR16, UPT, UPT, UR46, 0x1, URZ ;  /* 0x000000012e107890 */ /* 0x000fe4000fffe0ff */
[----:B------:R-:W-:Y:S02]  /*3e80*/  ULEA UR32, UR46, UR20, 0x9 ;  /* 0x000000142e207291 */ /* 0x000fe4000f8e48ff */
[----:B------:R-:W-:Y:S01]  /*3e90*/  UISETP.NE.AND UP1, UPT, UR16, 0x7, UPT ;  /* 0x000000071000788c */ /* 0x000fe2000bf25270 */
[----:B------:R-:W-:Y:S01]  /*3ea0*/  PLOP3.LUT P0, PT, PT, PT, UP0, 0x80, 0x8 ;  /* 0x000000000008781c */ /* 0x000fe20003f0f008 */
[----:B------:R-:W-:Y:S02]  /*3eb0*/  UIADD3 UR44, UPT, UPT, UR32, 0x80, URZ ;  /* 0x00000080202c7890 */ /* 0x000fe4000fffe0ff */
[----:B------:R-:W-:Y:S02]  /*3ec0*/  USEL UR31, URZ, 0x1, UP1 ;  /* 0x00000001ff1f7887 */ /* 0x000fe40008800000 */
[----:B------:R-:W-:Y:S02]  /*3ed0*/  USEL UR16, UR16, URZ, UP1 ;  /* 0x000000ff10107287 */ /* 0x000fe40008800000 */
[----:B------:R-:W-:Y:S02]  /*3ee0*/  UIADD3 UR40, UPT, UPT, UR32, 0x100, URZ ;  /* 0x0000010020287890 */ /* 0x000fe4000fffe0ff */
[----:B------:R-:W-:Y:S01]  /*3ef0*/  @UP0 ULEA UR30, UR16, UR5, 0x3 ;  /* 0x00000005101e0291 */ /* 0x000fe2000f8e18ff */
[----:B------:R-:W-:Y:S01]  /*3f00*/  LOP3.LUT R2, R2, UR31, RZ, 0x3c, !PT ;  /* 0x0000001f02027c12 */ /* 0x000fe2000f8e3cff */
[----:B------:R-:W-:Y:S02]  /*3f10*/  UIADD3 UR36, UPT, UPT, UR32, 0x180, URZ ;  /* 0x0000018020247890 */ /* 0x000fe4000fffe0ff */
[----:B------:R-:W-:Y:S01]  /*3f20*/  UIADD3 UR6, UPT, UPT, UR6, 0x38, URZ ;  /* 0x0000003806067890 */ /* 0x000fe2000fffe0ff */
[----:B-1----:R-:W-:Y:S01]  /*3f30*/  @P0 SHF.L.U32 R0, R2, 0x1f, RZ ;  /* 0x0000001f02000819 */ /* 0x002fe200000006ff */
[----:B------:R-:W-:Y:S02]  /*3f40*/  UIADD3 UR15, UPT, UPT, UR15, 0x1, URZ ;  /* 0x000000010f0f7890 */ /* 0x000fe4000fffe0ff */
[----:B------:R-:W-:Y:S01]  /*3f50*/  UIADD3 UR13, UPT, UPT, UR13, -0x1, URZ ;  /* 0xffffffff0d0d7890 */ /* 0x000fe2000fffe0ff */
[----:B------:R2:W3:Y:S01]  /*3f60*/  @P0 SYNCS.PHASECHK.TRANS64.TRYWAIT P2, [UR30], R0 ;  /* 0x00000000ff0005a7 */ /* 0x0004e2000804111e */
[----:B------:R-:W-:Y:S02]  /*3f70*/  ULEA UR30, UR46, UR19, 0x9 ;  /* 0x000000132e1e7291 */ /* 0x000fe4000f8e48ff */
[----:B------:R-:W-:Y:S02]  /*3f80*/  UISETP.NE.AND UP0, UPT, UR15, UR14, UPT ;  /* 0x0000000e0f00728c */ /* 0x000fe4000bf05270 */
[----:B------:R-:W-:Y:S02]  /*3f90*/  UIADD3 UR42, UPT, UPT, UR30, 0x80, URZ ;  /* 0x000000801e2a7890 */ /* 0x000fe4000fffe0ff */
[----:B------:R-:W-:Y:S02]  /*3fa0*/  UIADD3 UR38, UPT, UPT, UR30, 0x100, URZ ;  /* 0x000001001e267890 */ /* 0x000fe4000fffe0ff */
[----:B------:R-:W-:Y:S01]  /*3fb0*/  UIADD3 UR34, UPT, UPT, UR30, 0x180, URZ ;  /* 0x000001801e227890 */ /* 0x000fe2000fffe0ff */
[----:B------:R-:W-:Y:S01]  /*3fc0*/  UMOV UR33, 0x40004040 ;  /* 0x4000404000217882 */ /* 0x000fe20000000000 */
[----:B------:R-:W-:Y:S01]  /*3fd0*/  UMOV UR31, 0x40004040 ;  /* 0x40004040001f7882 */ /* 0x000fe20000000000 */
[----:B------:R-:W-:Y:S01]  /*3fe0*/  UMOV UR45, 0x40004040 ;  /* 0x40004040002d7882 */ /* 0x000fe20000000000 */
[----:B------:R2:W-:Y:S01]  /*3ff0*/  UTCHMMA.2CTA gdesc[UR32], gdesc[UR30], tmem[UR10], tmem[UR28], idesc[UR29], UP3 ;  /* 0x00ff1c1e200075ea */ /* 0x0005e20009a0000a */
[----:B------:R-:W-:Y:S01]  /*4000*/  UPLOP3.LUT UP3, UPT, UPT, UPT, UPT, 0x80, 0x8 ;  /* 0x000000000008789c */ /* 0x000fe20003f6f070 */
[----:B------:R-:W-:Y:S01]  /*4010*/  UMOV UR43, 0x40004040 ;  /* 0x40004040002b7882 */ /* 0x000fe20000000000 */
[----:B------:R-:W-:Y:S01]  /*4020*/  UMOV UR41, 0x40004040 ;  /* 0x4000404000297882 */ /* 0x000fe20000000000 */
[----:B------:R2:W-:Y:S01]  /*4030*/  UTCHMMA.2CTA gdesc[UR44], gdesc[UR42], tmem[UR10], tmem[UR26], idesc[UR27], UPT ;  /* 0x00ff1a2a2c0075ea */ /* 0x0005e2000ba0000a */
[----:B------:R-:W-:Y:S01]  /*4040*/  UMOV UR39, 0x40004040 ;  /* 0x4000404000277882 */ /* 0x000fe20000000000 */
[----:B------:R-:W-:Y:S01]  /*4050*/  UMOV UR37, 0x40004040 ;  /* 0x4000404000257882 */ /* 0x000fe20000000000 */
[----:B------:R-:W-:Y:S01]  /*4060*/  UMOV UR35, 0x40004040 ;  /* 0x4000404000237882 */ /* 0x000fe20000000000 */
[----:B------:R2:W-:Y:S01]  /*4070*/  UTCHMMA.2CTA gdesc[UR40], gdesc[UR38], tmem[UR10], tmem[UR24], idesc[UR25], UPT ;  /* 0x00ff1826280075ea */ /* 0x0005e2000ba0000a */
[----:B------:R2:W-:Y:S01]  /*4080*/  UTCHMMA.2CTA gdesc[UR36], gdesc[UR34], tmem[UR10], tmem[UR22], idesc[UR23], UPT ;  /* 0x00ff1622240075ea */ /* 0x0005e2000ba0000a */
[----:B------:R2:W-:Y:S01]  /*4090*/  UTCBAR.2CTA.MULTICAST [UR6], URZ, UR12 ;  /* 0x000000ff060073e9 */ /* 0x0005e2000820080c */
[----:B------:R-:W-:Y:S01]  /*40a0*/  UMOV UR46, UR16 ;  /* 0x00000010002e7c82 */ /* 0x000fe20008000000 */
[----:B------:R-:W-:Y:S05]  /*40b0*/  BRA.U UP0, `(.L_x_78) ;  /* 0xfffffffd00507547 */ /* 0x000fea000b83ffff */
.L_x_75:
[----:B------:R-:W-:Y:S01]  /*40c0*/  UIADD3 UR7, UPT, UPT, UR7, 0xe0, URZ ;  /* 0x000000e007077890 */ /* 0x000fe2000fffe0ff */
[----:B------:R-:W-:-:S08]  /*40d0*/  UMOV UR15, UR14 ;  /* 0x0000000e000f7c82 */ /* 0x000fd00008000000 */
[----:B------:R4:W-:Y:S01]  /*40e0*/  UTCBAR.2CTA.MULTICAST [UR7], URZ, UR11 ;  /* 0x000000ff070073e9 */ /* 0x0009e2000820080b */
[----:B------:R-:W-:Y:S02]  /*40f0*/  NOP ;  /* 0x0000000000007918 */ /* 0x000fe40000000000 */
.L_x_73:
[----:B------:R-:W-:Y:S01]  /*4100*/  UIADD3 UR17, UPT, UPT, UR17, 0x1, URZ ;  /* 0x0000000111117890 */ /* 0x000fe2000fffe0ff */
[----:B------:R-:W-:-:S03]  /*4110*/  ISETP.NE.AND P0, PT, R8, 0x2, PT ;  /* 0x000000020800780c */ /* 0x000fc60003f05270 */
[----:B------:R-:W-:Y:S01]  /*4120*/  UISETP.NE.AND UP0, UPT, UR17, 0x4, UPT ;  /* 0x000000041100788c */ /* 0x000fe2000bf05270 */
[----:B-12---:R-:W-:Y:S02]  /*4130*/  SEL R0, RZ, 0x1, P0 ;  /* 0x00000001ff007807 */ /* 0x006fe40000000000 */
[----:B------:R-:W-:Y:S01]  /*4140*/  SEL R8, R8, RZ, P0 ;  /* 0x000000ff08087207 */ /* 0x000fe20000000000 */
[----:B------:R-:W-:Y:S01]  /*4150*/  USEL UR6, URZ, 0x1, UP0 ;  /* 0x00000001ff067887 */ /* 0x000fe20008000000 */
[----:B------:R-:W-:Y:S01]  /*4160*/  LOP3.LUT R3, R3, R0, RZ, 0x3c, !PT ;  /* 0x0000000003037212 */ /* 0x000fe200078e3cff */
[----:B------:R-:W-:-:S04]  /*4170*/  USEL UR17, UR17, URZ, UP0 ;  /* 0x000000ff11117287 */ /* 0x000fc80008000000 */
[----:B------:R-:W-:Y:S01]  /*4180*/  LOP3.LUT R9, R9, UR6, RZ, 0x3c, !PT ;  /* 0x0000000609097c12 */ /* 0x000fe2000f8e3cff */
[----:B------:R-:W-:Y:S07]  /*4190*/  @P1 BRA `(.L_x_79) ;  /* 0xfffffff800881947 */ /* 0x000fee000383ffff */
[----:B------:R-:W1:Y:S01]  /*41a0*/  S2UR UR4, SR_CgaCtaId ;  /* 0x00000000000479c3 */ /* 0x000e620000008800 */
[----:B------:R-:W-:Y:S01]  /*41b0*/  ELECT P0, URZ, PT ;  /* 0x0000000000ff782f */ /* 0x000fe20003800000 */
[----:B------:R-:W-:Y:S01]  /*41c0*/  HFMA2 R0, -RZ, RZ, 0, 5.9604644775390625e-08 ;  /* 0x00000001ff007431 */ /* 0x000fe200000001ff */
[----:B------:R-:W-:-:S05]  /*41d0*/  UMOV UR6, 0x40 ;  /* 0x0000004000067882 */ /* 0x000fca0000000000 */
[----:B------:R-:W-:Y:S01]  /*41e0*/  UVIRTCOUNT.DEALLOC.SMPOOL 0x80 ;  /* 0x000000800000784c */ /* 0x000fe20000000000 */
[----:B------:R-:W-:Y:S02]  /*41f0*/  UISETP.NE.AND UP0, UPT, UR9, URZ, UPT ;  /* 0x000000ff0900728c */ /* 0x000fe4000bf05270 */
[----:B-1----:R-:W-:-:S09]  /*4200*/  ULEA UR4, UR4, UR6, 0x18 ;  /* 0x0000000604047291 */ /* 0x002fd2000f8ec0ff */
[----:B------:R1:W-:Y:S01]  /*4210*/  @P0 STS.U8 [UR4+0x1c], R0 ;  /* 0x00001c00ff000988 */ /* 0x0003e20008000004 */
[----:B------:R-:W-:Y:S05]  /*4220*/  BRA.U UP0, `(.L_x_80) ;  /* 0x0000000100a07547 */ /* 0x000fea000b800000 */
[----:B------:R-:W-:Y:S01]  /*4230*/  UIADD3 UR6, UPT, UPT, UR5, 0x100, URZ ;  /* 0x0000010005067890 */ /* 0x000fe2000fffe0ff */
[----:B------:R-:W-:-:S03]  /*4240*/  SHF.L.U32 R3, R9, 0x1f, RZ ;  /* 0x0000001f09037819 */ /* 0x000fc600000006ff */
[----:B----4-:R-:W-:-:S09]  /*4250*/  ULEA UR7, UR17, UR6, 0x3 ;  /* 0x0000000611077291 */ /* 0x010fd2000f8e18ff */
[----:B------:R-:W2:Y:S02]  /*4260*/  SYNCS.PHASECHK.TRANS64.TRYWAIT P0, [UR7], R3 ;  /* 0x00000003ff0075a7 */ /* 0x000ea40008001107 */
[----:B--2---:R-:W-:Y:S05]  /*4270*/  @!P0 BRA `(.L_x_81) ;  /* 0x0000005000d48947 */ /* 0x004fea0003800000 */
.L_x_183:
        /* <DEDUP_REMOVED lines=9> */
.L_x_185:
        /* <DEDUP_REMOVED lines=9> */
.L_x_187:
[----:B------:R-:W-:-:S04]  /*43a0*/  UIADD3 UR9, UPT, UPT, UR9, 0x1, URZ ;  /* 0x0000000109097890 */ /* 0x000fc8000fffe0ff */
[----:B------:R-:W-:-:S04]  /*43b0*/  UISETP.NE.AND UP1, UPT, UR9, 0x4, UPT ;  /* 0x000000040900788c */ /* 0x000fc8000bf25270 */
[----:B------:R-:W-:Y:S02]  /*43c0*/  USEL UR7, URZ, 0x1, UP1 ;  /* 0x00000001ff077887 */ /* 0x000fe40008800000 */
[----:B------:R-:W-:-:S04]  /*43d0*/  USEL UR9, UR9, URZ, UP1 ;  /* 0x000000ff09097287 */ /* 0x000fc80008800000 */
[----:B------:R-:W-:Y:S01]  /*43e0*/  ULEA UR9, UR9, UR6, 0x3 ;  /* 0x0000000609097291 */ /* 0x000fe2000f8e18ff */
[----:B-1----:R-:W-:-:S04]  /*43f0*/  LOP3.LUT R3, R2, UR7, RZ, 0x3c, !PT ;  /* 0x0000000702037c12 */ /* 0x002fc8000f8e3cff */
[----:B------:R-:W-:Y:S01]  /*4400*/  SHF.L.U32 R3, R3, 0x1f, RZ ;  /* 0x0000001f03037819 */ /* 0x000fe200000006ff */
[----:B------:R-:W-:-:S04]  /*4410*/  IMAD.U32 R0, RZ, RZ, UR9 ;  /* 0x00000009ff007e24 */ /* 0x000fc8000f8e00ff */
[----:B------:R1:W2:Y:S03]  /*4420*/  SYNCS.PHASECHK.TRANS64.TRYWAIT P0, [R0+URZ], R3 ;  /* 0x00000003000075a7 */ /* 0x0002a600080011ff */
[----:B--2---:R-:W-:Y:S05]  /*4430*/  @!P0 NANOSLEEP.SYNCS 0x989680 ;  /* 0x009896800000895d */ /* 0x004fea0003900000 */
[----:B------:R-:W2:Y:S02]  /*4440*/  @!P0 SYNCS.PHASECHK.TRANS64 P0, [R0+URZ], R3 ;  /* 0x00000003000085a7 */ /* 0x000ea400080010ff */
[----:B--2---:R-:W-:Y:S05]  /*4450*/  @P0 BRA `(.L_x_84) ;  /* 0x0000000000200947 */ /* 0x004fea0003800000 */
.L_x_85:
[----:B--2---:R2:W4:Y:S02]  /*4460*/  SYNCS.PHASECHK.TRANS64.TRYWAIT P0, [R0+URZ], R3 ;  /* 0x00000003000075a7 */ /* 0x00452400080011ff */
[----:B----4-:R-:W-:Y:S05]  /*4470*/  @!P0 NANOSLEEP.SYNCS 0x989680 ;  /* 0x009896800000895d */ /* 0x010fea0003900000 */
[----:B------:R-:W4:Y:S02]  /*4480*/  @!P0 SYNCS.PHASECHK.TRANS64 P0, [R0+URZ], R3 ;  /* 0x00000003000085a7 */ /* 0x000f2400080010ff */
[----:B----4-:R-:W-:Y:S05]  /*4490*/  @!P0 BRA `(.L_x_85) ;  /* 0xfffffffc00f08947 */ /* 0x010fea000383ffff */
[----:B------:R-:W-:Y:S05]  /*44a0*/  BRA `(.L_x_84) ;  /* 0x00000000000c7947 */ /* 0x000fea0003800000 */
.L_x_80:
[----:B------:R-:W-:-:S04]  /*44b0*/  UIADD3 UR6, UPT, UPT, UR5, 0x140, URZ ;  /* 0x0000014005067890 */ /* 0x000fc8000fffe0ff */
[----:B------:R-:W-:-:S09]  /*44c0*/  UPRMT UR6, UR8, 0x654, UR6 ;  /* 0x0000065408067896 */ /* 0x000fd20008000006 */
[----:B------:R-:W-:Y:S03]  /*44d0*/  SYNCS.ARRIVE.TRANS64.RED.A1T0 RZ, [UR6], RZ ;  /* 0x000000ffffff79a7 */ /* 0x000fe60008100406 */
.L_x_84:
[----:B-12---:R-:W-:Y:S01]  /*44e0*/  SHF.L.U32 R3, RZ, 0x1f, RZ ;  /* 0x0000001fff037819 */ /* 0x006fe200000006ff */
[----:B------:R-:W-:Y:S01]  /*44f0*/  UIADD3 UR6, UPT, UPT, UR5, 0x140, URZ ;  /* 0x0000014005067890 */ /* 0x000fe2000fffe0ff */
[----:B------:R-:W-:Y:S02]  /*4500*/  PLOP3.LUT P0, PT, PT, PT, UP0, 0x80, 0x8 ;  /* 0x000000000008781c */ /* 0x000fe40003f0f008 */
[----:B------:R-:W1:Y:S02]  /*4510*/  SYNCS.PHASECHK.TRANS64.TRYWAIT P1, [UR5+0x140], R3 ;  /* 0x00014003ff0075a7 */ /* 0x000e640008021105 */
[----:B-1----:R-:W-:Y:S09]  /*4520*/  @!P1 BRA `(.L_x_86) ;  /* 0x0000005000709947 */ /* 0x002ff20003800000 */
.L_x_189:
[----:B------:R-:W-:Y:S01]  /*4530*/  @!UP0 UPRMT UR6, UR8, 0x654, UR6 ;  /* 0x0000065408068896 */ /* 0x000fe20008000006 */
[----:B------:R-:W-:Y:S02]  /*4540*/  UMOV UR5, 0x1 ;  /* 0x0000000100057882 */ /* 0x000fe40000000000 */
[----:B------:R-:W-:-:S06]  /*4550*/  UMOV UR8, 0xffff ;  /* 0x0000ffff00087882 */ /* 0x000fcc0000000000 */
[----:B------:R-:W-:Y:S01]  /*4560*/  @!P0 SYNCS.ARRIVE.TRANS64.RED.A1T0 RZ, [UR6], RZ ;  /* 0x000000ffffff89a7 */ /* 0x000fe20008100406 */
[----:B------:R-:W-:Y:S01]  /*4570*/  NOP ;  /* 0x0000000000007918 */ /* 0x000fe20000000000 */
[----:B-1----:R-:W1:Y:S01]  /*4580*/  LDS R0, [UR4+0x14] ;  /* 0x00001404ff007984 */ /* 0x002e620008000800 */
[----:B------:R-:W-:-:S04]  /*4590*/  ULOP3.LUT UR6, UR21, 0xffff, URZ, 0xc0, !UPT ;  /* 0x0000ffff15067892 */ /* 0x000fc8000f8ec0ff */
[----:B------:R-:W-:-:S04]  /*45a0*/  USHF.R.U32.HI UR6, URZ, 0x5, UR6 ;  /* 0x00000005ff067899 */ /* 0x000fc80008011606 */
[----:B------:R-:W-:Y:S02]  /*45b0*/  USHF.L.U32 UR8, UR8, UR6, URZ ;  /* 0x0000000608087299 */ /* 0x000fe400080006ff */
[----:B------:R-:W-:-:S04]  /*45c0*/  USHF.L.U32 UR5, UR5, UR6, URZ ;  /* 0x0000000605057299 */ /* 0x000fc800080006ff */
[----:B-1----:R-:W-:-:S04]  /*45d0*/  LOP3.LUT R0, R0, UR8, RZ, 0xc0, !PT ;  /* 0x0000000800007c12 */ /* 0x002fc8000f8ec0ff */
[----:B------:R-:W-:-:S13]  /*45e0*/  ISETP.NE.AND P0, PT, R0, UR8, PT ;  /* 0x0000000800007c0c */ /* 0x000fda000bf05270 */
[----:B------:R-:W-:Y:S05]  /*45f0*/  @P0 BRA `(.L_x_87) ;  /* 0x0000000000580947 */ /* 0x000fea0003800000 */
[----:B------:R-:W1:Y:S02]  /*4600*/  LDS R0, [UR4+0x18] ;  /* 0x00001804ff007984 */ /* 0x000e640008000800 */
[----:B-1----:R-:W-:-:S04]  /*4610*/  LOP3.LUT R0, R0, UR5, RZ, 0xc0, !PT ;  /* 0x0000000500007c12 */ /* 0x002fc8000f8ec0ff */
[----:B------:R-:W-:-:S13]  /*4620*/  ISETP.NE.AND P0, PT, R0, UR5, PT ;  /* 0x0000000500007c0c */ /* 0x000fda000bf05270 */
[----:B------:R-:W-:Y:S05]  /*4630*/  @P0 BRA `(.L_x_88) ;  /* 0x00000000003c0947 */ /* 0x000fea0003800000 */
[----:B------:R-:W1:Y:S01]  /*4640*/  S2R R2, SR_LANEID ;  /* 0x0000000000027919 */ /* 0x000e620000000000 */
[----:B------:R-:W-:Y:S01]  /*4650*/  ULOP3.LUT UR8, URZ, UR8, URZ, 0x33, !UPT ;  /* 0x00000008ff087292 */ /* 0x000fe2000f8e33ff */
[----:B------:R-:W-:Y:S01]  /*4660*/  LOP3.LUT R4, RZ, UR5, RZ, 0x33, !PT ;  /* 0x00000005ff047c12 */ /* 0x000fe2000f8e33ff */
[----:B----4-:R-:W-:Y:S02]  /*4670*/  VOTEU.ANY UR7, UPT, PT ;  /* 0x0000000000077886 */ /* 0x010fe400038e0100 */
[----:B------:R-:W-:Y:S01]  /*4680*/  UFLO.U32 UR7, UR7 ;  /* 0x00000007000772bd */ /* 0x000fe200080e0000 */
[----:B------:R-:W2:Y:S01]  /*4690*/  REDUX UR5, R4 ;  /* 0x00000000040573c4 */ /* 0x000ea20000000000 */
[----:B------:R-:W-:-:S06]  /*46a0*/  IMAD.U32 R0, RZ, RZ, UR8 ;  /* 0x00000008ff007e24 */ /* 0x000fcc000f8e00ff */
[----:B------:R4:W-:Y:S01]  /*46b0*/  UTCATOMSWS.AND URZ, UR8 ;  /* 0x0000000800ff79e3 */ /* 0x0009e20008000000 */
[----:B------:R-:W3:Y:S01]  /*46c0*/  REDUX UR6, R0 ;  /* 0x00000000000673c4 */ /* 0x000ee20000000000 */
[----:B-1----:R-:W-:Y:S01]  /*46d0*/  ISETP.EQ.U32.AND P0, PT, R2, UR7, PT ;  /* 0x0000000702007c0c */ /* 0x002fe2000bf02070 */
[----:B--2---:R-:W-:Y:S01]  /*46e0*/  IMAD.U32 R2, RZ, RZ, UR5 ;  /* 0x00000005ff027e24 */ /* 0x004fe2000f8e00ff */
[----:B---3--:R-:W-:-:S11]  /*46f0*/  MOV R3, UR6 ;  /* 0x0000000600037c02 */ /* 0x008fd60008000f00 */
[----:B------:R4:W-:Y:S04]  /*4700*/  @P0 ATOMS.AND RZ, [UR4+0x14], R3 ;  /* 0x00001403ffff098c */ /* 0x0009e8000a800004 */
[----:B------:R4:W-:Y:S01]  /*4710*/  @P0 ATOMS.AND RZ, [UR4+0x18], R2 ;  /* 0x00001802ffff098c */ /* 0x0009e2000a800004 */
[----:B------:R-:W-:Y:S05]  /*4720*/  BRA `(.L_x_89) ;  /* 0x0000000000147947 */ /* 0x000fea0003800000 */
.L_x_88:
[----:B------:R-:W-:Y:S02]  /*4730*/  MOV R2, 0x4750 ;  /* 0x0000475000027802 */ /* 0x000fe40000000f00 */
[----:B---345:R-:W-:Y:S05]  /*4740*/  CALL.REL.NOINC `($__internal_0_$__cuda_sm10x_tcgen05_guardrail_trap_col_being_dealloced_not_returned_by_alloc) ;  /* 0x0000005400507944 */ /* 0x038fea0003c00000 */
[----:B------:R-:W-:Y:S05]  /*4750*/  BRA `(.L_x_89) ;  /* 0x0000000000087947 */ /* 0x000fea0003800000 */
.L_x_87:
[----:B------:R-:W-:Y:S02]  /*4760*/  MOV R2, 0x4780 ;  /* 0x0000478000027802 */ /* 0x000fe40000000f00 */
[----:B---345:R-:W-:Y:S05]  /*4770*/  CALL.REL.NOINC `($__internal_2_$__cuda_sm10x_tcgen05_guardrail_trap_unallocated_columns_being_dealloced) ;  /* 0x00000054005c7944 */ /* 0x038fea0003c00000 */
.L_x_89:
[----:B------:R-:W-:Y:S01]  /*4780*/  NOP ;  /* 0x0000000000007918 */ /* 0x000fe20000000000 */
[----:B----4-:R-:W-:Y:S05]  /*4790*/  EXIT ;  /* 0x000000000000794d */ /* 0x010fea0003800000 */
.L_x_60:
[----:B------:R-:W-:-:S09]  /*47a0*/  UISETP.NE.OR UP4, UPT, UR10, 0x3, !UP4 ;  /* 0x000000030a00788c */ /* 0x000fd2000e785670 */
[----:B------:R-:W-:Y:S05]  /*47b0*/  BRA.U UP4, `(.L_x_90) ;  /* 0x00000011046c7547 */ /* 0x000fea000b800000 */
[----:B------:R-:W2:Y:S01]  /*47c0*/  LDC R0, c[0x0][0xb30] ;  /* 0x0002cc00ff007b82 */ /* 0x000ea20000000800 */
[----:B------:R-:W-:Y:S01]  /*47d0*/  UMOV UR4, 0x400 ;  /* 0x0000040000047882 */ /* 0x000fe20000000000 */
[----:B------:R-:W-:Y:S01]  /*47e0*/  HFMA2 R34, -RZ, RZ, 0, 0 ;  /* 0x00000000ff227431 */ /* 0x000fe200000001ff */
[----:B------:R-:W-:Y:S01]  /*47f0*/  ULEA UR4, UR37, UR4, 0x18 ;  /* 0x0000000425047291 */ /* 0x000fe2000f8ec0ff */
[----:B------:R-:W-:Y:S01]  /*4800*/  IMAD.MOV.U32 R37, RZ, RZ, 0x1 ;  /* 0x00000001ff257424 */ /* 0x000fe200078e00ff */
[----:B------:R-:W-:Y:S01]  /*4810*/  MOV R27, 0x1000 ;  /* 0x00001000001b7802 */ /* 0x000fe20000000f00 */
[----:B------:R-:W-:Y:S01]  /*4820*/  IMAD.MOV.U32 R36, RZ, RZ, RZ ;  /* 0x000000ffff247224 */ /* 0x000fe200078e00ff */
[----:B------:R-:W-:Y:S01]  /*4830*/  UIADD3 UR5, UPT, UPT, UR4, 0x88, URZ ;  /* 0x0000008804057890 */ /* 0x000fe2000fffe0ff */
[----:B------:R-:W3:Y:S01]  /*4840*/  LDC R25, c[0x0][0x370] ;  /* 0x0000dc00ff197b82 */ /* 0x000ee20000000800 */
[----:B------:R-:W-:Y:S02]  /*4850*/  UPLOP3.LUT UP0, UPT, UPT, UPT, UPT, 0x40, 0x4 ;  /* 0x000000000004789c */ /* 0x000fe40003f0e870 */
[----:B------:R-:W-:-:S02]  /*4860*/  UIADD3 UR41, UPT, UPT, UR4, 0x70, URZ ;  /* 0x0000007004297890 */ /* 0x000fc4000fffe0ff */
[----:B------:R-:W-:Y:S02]  /*4870*/  UIADD3 UR33, UPT, UPT, UR4, 0x78, URZ ;  /* 0x0000007804217890 */ /* 0x000fe4000fffe0ff */
[----:B------:R-:W-:Y:S01]  /*4880*/  UIADD3 UR25, UPT, UPT, UR4, 0x80, URZ ;  /* 0x0000008004197890 */ /* 0x000fe2000fffe0ff */
[----:B------:R-:W4:Y:S01]  /*4890*/  LDC R2, c[0x0][0xb0c] ;  /* 0x0002c300ff027b82 */ /* 0x000f220000000800 */
[----:B------:R-:W-:-:S07]  /*48a0*/  UPRMT UR5, UR37, 0x654, UR5 ;  /* 0x0000065425057896 */ /* 0x000fce0008000005 */
[----:B------:R-:W1:Y:S01]  /*48b0*/  LDC R24, c[0x0][0xb20] ;  /* 0x0002c800ff187b82 */ /* 0x000e620000000800 */
[----:B--2---:R-:W-:-:S07]  /*48c0*/  ISETP.NE.AND P1, PT, R0, 0x1, PT ;  /* 0x000000010000780c */ /* 0x004fce0003f25270 */
[----:B------:R-:W2:Y:S08]  /*48d0*/  LDC.64 R38, c[0x0][0x348] ;  /* 0x0000d200ff267b82 */ /* 0x000eb00000000a00 */
[----:B------:R-:W1:Y:S08]  /*48e0*/  LDC.64 R16, c[0x0][0x888] ;  /* 0x00022200ff107b82 */ /* 0x000e700000000a00 */
[----:B------:R-:W1:Y:S08]  /*48f0*/  LDC.64 R22, c[0x0][0xb10] ;  /* 0x0002c400ff167b82 */ /* 0x000e700000000a00 */
[----:B------:R-:W1:Y:S08]  /*4900*/  LDC.64 R6, c[0x0][0xb18] ;  /* 0x0002c600ff067b82 */ /* 0x000e700000000a00 */
[----:B------:R-:W1:Y:S08]  /*4910*/  LDC.64 R4, c[0x0][0xb28] ;  /* 0x0002ca00ff047b82 */ /* 0x000e700000000a00 */
[----:B------:R-:W1:Y:S08]  /*4920*/  LDC.64 R18, c[0x0][0x890] ;  /* 0x00022400ff127b82 */ /* 0x000e700000000a00 */
[----:B--2345:R-:W1:Y:S02]  /*4930*/  LDC R32, c[0x0][0x374] ;  /* 0x0000dd00ff207b82 */ /* 0x03ce640000000800 */
.L_x_101:
[----:B------:R-:W-:Y:S02]  /*4940*/  LEA R0, R36, UR4, 0x3 ;  /* 0x0000000424007c11 */ /* 0x000fe4000f8e18ff */
[----:B------:R-:W-:Y:S02]  /*4950*/  SHF.L.U32 R3, R34, 0x1f, RZ ;  /* 0x0000001f22037819 */ /* 0x000fe400000006ff */
[----:B------:R-:W-:Y:S02]  /*4960*/  LEA R28, R36, UR4, 0x4 ;  /* 0x00000004241c7c11 */ /* 0x000fe4000f8e20ff */
[----:B--2---:R-:W2:Y:S02]  /*4970*/  SYNCS.PHASECHK.TRANS64.TRYWAIT P0, [R0+URZ+0xc0], R3 ;  /* 0x0000c003000075a7 */ /* 0x004ea400080011ff */
[----:B--2---:R-:W-:Y:S05]  /*4980*/  @!P0 BRA `(.L_x_91) ;  /* 0x0000004c00708947 */ /* 0x004fea0003800000 */
.L_x_190:
[----:B------:R-:W-:Y:S01]  /*4990*/  ISETP.GE.AND P0, PT, R26, 0x1, PT ;  /* 0x000000011a00780c */ /* 0x000fe20003f06270 */
[----:B------:R-:W3:Y:S01]  /*49a0*/  LDS.128 R28, [R28+0x150] ;  /* 0x000150001c1c7984 */ /* 0x000ee20000000c00 */
[----:B--2---:R-:W-:Y:S01]  /*49b0*/  VIADD R0, R0, 0xd0 ;  /* 0x000000d000007836 */ /* 0x004fe20000000000 */
[----:B------:R-:W-:Y:S01]  /*49c0*/  @!PT LDS RZ, [RZ] ;  /* 0x00000000fffff984 */ /* 0x000fe20000000800 */
[----:B------:R-:W-:Y:S01]  /*49d0*/  @!PT LDS RZ, [RZ] ;  /* 0x00000000fffff984 */ /* 0x000fe20000000800 */
[----:B------:R-:W-:Y:S01]  /*49e0*/  @!PT LDS RZ, [RZ] ;  /* 0x00000000fffff984 */ /* 0x000fe20000000800 */
[----:B------:R-:W-:Y:S01]  /*49f0*/  @!PT LDS RZ, [RZ] ;  /* 0x00000000fffff984 */ /* 0x000fe20000000800 */
[----:B------:R2:W-:Y:S06]  /*4a00*/  MEMBAR.ALL.CTA ;  /* 0x0000000000007992 */ /* 0x0005ec0000008000 */
[----:B--2---:R-:W2:Y:S01]  /*4a10*/  FENCE.VIEW.ASYNC.S ;  /* 0x00000000000073c6 */ /* 0x004ea20000000000 */
[----:B------:R-:W-:Y:S04]  /*4a20*/  PRMT R0, RZ, 0x654, R0 ;  /* 0x00000654ff007816 */ /* 0x000fe80000000000 */
[----:B--2---:R2:W-:Y:S01]  /*4a30*/  SYNCS.ARRIVE.TRANS64.RED.A1T0 RZ, [R0+URZ], RZ ;  /* 0x000000ff00ff79a7 */ /* 0x0045e200081004ff */
[----:B---3--:R-:W-:Y:S11]  /*4a40*/  LOP3.LUT P3, RZ, R30, 0x1, RZ, 0xc0, !PT ;  /* 0x000000011eff7812 */ /* 0x008ff6000786c0ff */
[----:B------:R-:W-:Y:S02]  /*4a50*/  @!UPT UIADD3 URZ, UPT, UPT, URZ, URZ, URZ ;  /* 0x000000fffffff290 */ /* 0x000fe4000fffe0ff */
[----:B------:R-:W-:Y:S02]  /*4a60*/  @P3 MOV R13, R28 ;  /* 0x0000001c000d3202 */ /* 0x000fe40000000f00 */
[----:B------:R-:W-:Y:S01]  /*4a70*/  @P3 LOP3.LUT R8, R29, 0xffff, RZ, 0xc0, !PT ;  /* 0x0000ffff1d083812 */ /* 0x000fe200078ec0ff */
[----:B--2---:R-:W-:Y:S06]  /*4a80*/  @!P0 BRA `(.L_x_92) ;  /* 0x0000000000a48947 */ /* 0x004fec0003800000 */
[----:B-1----:R-:W-:Y:S01]  /*4a90*/  IMAD.HI.U32 R41, R32, R7, RZ ;  /* 0x0000000720297227 */ /* 0x002fe200078e00ff */
[----:B------:R-:W-:Y:S02]  /*4aa0*/  ISETP.NE.AND P0, PT, R6, 0x1, PT ;  /* 0x000000010600780c */ /* 0x000fe40003f05270 */
[----:B------:R-:W-:Y:S01]  /*4ab0*/  ISETP.NE.AND P2, PT, R26, 0x1, PT ;  /* 0x000000011a00780c */ /* 0x000fe20003f45270 */
[----:B------:R-:W-:Y:S01]  /*4ac0*/  IMAD.HI.U32 R40, R25, R22, RZ ;  /* 0x0000001619287227 */ /* 0x000fe200078e00ff */
[----:B------:R-:W-:Y:S02]  /*4ad0*/  SHF.R.U32.HI R41, RZ, R24, R41 ;  /* 0x00000018ff297219 */ /* 0x000fe40000011629 */
[----:B------:R-:W-:Y:S01]  /*4ae0*/  ISETP.NE.AND P4, PT, R2, 0x1, PT ;  /* 0x000000010200780c */ /* 0x000fe20003f85270 */
[----:B------:R-:W-:Y:S01]  /*4af0*/  IMAD.HI.U32 R42, R13, R22, RZ ;  /* 0x000000160d2a7227 */ /* 0x000fe200078e00ff */
[----:B------:R-:W-:Y:S02]  /*4b00*/  SHF.R.U32.HI R40, RZ, R23, R40 ;  /* 0x00000017ff287219 */ /* 0x000fe40000011628 */
[----:B------:R-:W-:Y:S01]  /*4b10*/  SEL R3, R32, R41, !P0 ;  /* 0x0000002920037207 */ /* 0x000fe20004000000 */
[C---:B------:R-:W-:Y:S01]  /*4b20*/  IMAD.HI.U32 R41, R8.reuse, R7, RZ ;  /* 0x0000000708297227 */ /* 0x040fe200078e00ff */
[----:B------:R-:W-:Y:S02]  /*4b30*/  SEL R11, R25, R40, !P4 ;  /* 0x00000028190b7207 */ /* 0x000fe40006000000 */
[----:B------:R-:W-:Y:S01]  /*4b40*/  SHF.R.U32.HI R42, RZ, R23, R42 ;  /* 0x00000017ff2a7219 */ /* 0x000fe2000001162a */
[----:B------:R-:W-:Y:S01]  /*4b50*/  IMAD.HI.U32 R44, R3, R4, RZ ;  /* 0x00000004032c7227 */ /* 0x000fe200078e00ff */
[----:B------:R-:W-:Y:S03]  /*4b60*/  SHF.R.U32.HI R41, RZ, R24, R41 ;  /* 0x00000018ff297219 */ /* 0x000fe60000011629 */
[----:B------:R-:W-:Y:S01]  /*4b70*/  IMAD.HI.U32 R40, R11, R4, RZ ;  /* 0x000000040b287227 */ /* 0x000fe200078e00ff */
[----:B------:R-:W-:Y:S02]  /*4b80*/  @P2 SHF.R.U32.HI R3, RZ, R5, R44 ;  /* 0x00000005ff032219 */ /* 0x000fe4000001162c */
[----:B------:R-:W-:Y:S02]  /*4b90*/  SEL R9, R8, R41, !P0 ;  /* 0x0000002908097207 */ /* 0x000fe40004000000 */
[----:B------:R-:W-:Y:S01]  /*4ba0*/  @P2 SHF.R.U32.HI R11, RZ, R5, R40 ;  /* 0x00000005ff0b2219 */ /* 0x000fe20000011628 */
[C---:B------:R-:W-:Y:S01]  /*4bb0*/  IMAD R10, R26.reuse, R3, RZ ;  /* 0x000000031a0a7224 */ /* 0x040fe200078e02ff */
[----:B------:R-:W-:Y:S01]  /*4bc0*/  SEL R3, R13, R42, !P4 ;  /* 0x0000002a0d037207 */ /* 0x000fe20006000000 */
[C---:B------:R-:W-:Y:S03]  /*4bd0*/  IMAD.HI.U32 R14, R9.reuse, R4, RZ ;  /* 0x00000004090e7227 */ /* 0x040fe600078e00ff */
[----:B------:R-:W-:Y:S01]  /*4be0*/  ISETP.GE.AND P0, PT, R9, R10, PT ;  /* 0x0000000a0900720c */ /* 0x000fe20003f06270 */
[C---:B------:R-:W-:Y:S01]  /*4bf0*/  IMAD R12, R26.reuse, R11, RZ ;  /* 0x0000000b1a0c7224 */ /* 0x040fe200078e02ff */
[-C--:B------:R-:W-:Y:S04]  /*4c00*/  SHF.R.U32.HI R14, RZ, R5.reuse, R14 ;  /* 0x00000005ff0e7219 */ /* 0x080fe8000001160e */
[----:B------:R-:W-:Y:S02]  /*4c10*/  ISETP.GE.OR P0, PT, R3, R12, P0 ;  /* 0x0000000c0300720c */ /* 0x000fe40000706670 */
[----:B------:R-:W-:Y:S05]  /*4c20*/  SEL R15, R9, R14, !P2 ;  /* 0x0000000e090f7207 */ /* 0x000fea0005000000 */
[----:B------:R-:W-:Y:S04]  /*4c30*/  IMAD.MOV R14, RZ, RZ, -R15 ;  /* 0x000000ffff0e7224 */ /* 0x000fe800078e0a0f */
[----:B------:R-:W-:Y:S02]  /*4c40*/  IMAD R14, R26, R14, R9 ;  /* 0x0000000e1a0e7224 */ /* 0x000fe400078e0209 */
[C---:B------:R-:W-:Y:S05]  /*4c50*/  @!P0 IMAD.HI.U32 R10, R3.reuse, R4, RZ ;  /* 0x00000004030a8227 */ /* 0x040fea00078e00ff */
[----:B------:R-:W-:Y:S04]  /*4c60*/  @!P0 SHF.R.U32.HI R10, RZ, R5, R10 ;  /* 0x00000005ff0a8219 */ /* 0x000fe8000001160a */
[----:B------:R-:W-:Y:S01]  /*4c70*/  @!P0 SEL R0, R3, R10, !P2 ;  /* 0x0000000a03008207 */ /* 0x000fe20005000000 */
[----:B------:R-:W-:Y:S03]  /*4c80*/  IMAD.MOV R10, RZ, RZ, -R3 ;  /* 0x000000ffff0a7224 */ /* 0x000fe600078e0a03 */
[----:B------:R-:W-:Y:S01]  /*4c90*/  @!P0 IADD3 R15, PT, PT, R15, -R0, RZ ;  /* 0x800000000f0f8210 */ /* 0x000fe20007ffe0ff */
[----:B------:R-:W-:Y:S01]  /*4ca0*/  @!P0 IMAD R0, R11, R14, R0 ;  /* 0x0000000e0b008224 */ /* 0x000fe200078e0200 */
[----:B------:R-:W-:Y:S01]  /*4cb0*/  IADD3 R11, PT, PT, -R9, RZ, RZ ;  /* 0x000000ff090b7210 */ /* 0x000fe20007ffe1ff */
[----:B------:R-:W-:Y:S02]  /*4cc0*/  IMAD R13, R2, R10, R13 ;  /* 0x0000000a020d7224 */ /* 0x000fe400078e020d */
[----:B------:R-:W-:Y:S02]  /*4cd0*/  @!P0 IMAD R9, R15, R26, R3 ;  /* 0x0000001a0f098224 */ /* 0x000fe400078e0203 */
[----:B------:R-:W-:Y:S02]  /*4ce0*/  @!P0 IMAD.MOV.U32 R3, RZ, RZ, R0 ;  /* 0x000000ffff038224 */ /* 0x000fe400078e0000 */
[----:B------:R-:W-:Y:S02]  /*4cf0*/  IMAD R8, R6, R11, R8 ;  /* 0x0000000b06087224 */ /* 0x000fe400078e0208 */
[----:B------:R-:W-:Y:S02]  /*4d00*/  IMAD R13, R3, R2, R13 ;  /* 0x00000002030d7224 */ /* 0x000fe400078e020d */
[----:B------:R-:W-:Y:S02]  /*4d10*/  IMAD R8, R9, R6, R8 ;  /* 0x0000000609087224 */ /* 0x000fe400078e0208 */
.L_x_92:
[----:B------:R-:W-:Y:S05]  /*4d20*/  BRA.U UP0, `(.L_x_93) ;  /* 0x0000000100107547 */ /* 0x000fea000b800000 */
[----:B------:R-:W-:Y:S04]  /*4d30*/  MOV R0, UR6 ;  /* 0x0000000600007c02 */ /* 0x000fe80008000f00 */
[----:B------:R-:W-:Y:S04]  /*4d40*/  SHF.L.U32 R3, R0, 0x1f, RZ ;  /* 0x0000001f00037819 */ /* 0x000fe800000006ff */
[----:B------:R-:W2:Y:S02]  /*4d50*/  SYNCS.PHASECHK.TRANS64.TRYWAIT P0, [UR4+0xb8], R3 ;  /* 0x0000b803ff0075a7 */ /* 0x000ea40008001104 */
[----:B--2---:R-:W-:Y:S05]  /*4d60*/  @!P0 BRA `(.L_x_94) ;  /* 0x00000048008c8947 */ /* 0x004fea0003800000 */
.L_x_93:
[----:B-1----:R-:W-:Y:S02]  /*4d70*/  ISETP.NE.U32.AND P0, PT, R18, RZ, PT ;  /* 0x000000ff1200720c */ /* 0x002fe40003f05070 */
[----:B------:R-:W-:Y:S02]  /*4d80*/  R2UR UR42, R20 ;  /* 0x00000000142a72ca */ /* 0x000fe400000e0000 */
[----:B------:R-:W-:Y:S02]  /*4d90*/  R2UR UR43, R21 ;  /* 0x00000000152b72ca */ /* 0x000fe400000e0000 */
[----:B------:R-:W-:Y:S02]  /*4da0*/  ISETP.NE.AND.EX P0, PT, R19, RZ, PT, P0 ;  /* 0x000000ff1300720c */ /* 0x000fe40003f05300 */
[----:B------:R-:W-:Y:S02]  /*4db0*/  ISETP.NE.U32.AND P2, PT, R18, RZ, PT ;  /* 0x000000ff1200720c */ /* 0x000fe40003f45070 */
[----:B------:R-:W-:Y:S02]  /*4dc0*/  SHF.L.U32 R12, R37, 0x1f, RZ ;  /* 0x0000001f250c7819 */ /* 0x000fe400000006ff */
[----:B------:R-:W-:Y:S03]  /*4dd0*/  ISETP.NE.AND.EX P2, PT, R19, RZ, PT, P2 ;  /* 0x000000ff1300720c */ /* 0x000fe60003f45320 */
[----:B------:R-:W-:Y:S02]  /*4de0*/  USHF.L.U32 UR42, UR42, 0x7, URZ ;  /* 0x000000072a2a7899 */ /* 0x000fe400080006ff */
[----:B------:R-:W-:Y:S02]  /*4df0*/  USHF.L.U32 UR43, UR43, 0x6, URZ ;  /* 0x000000062b2b7899 */ /* 0x000fe400080006ff */
[----:B------:R-:W-:Y:S10]  /*4e00*/  @!P0 BRA `(.L_x_95) ;  /* 0x00000000002c8947 */ /* 0x000ff40003800000 */
[----:B------:R-:W-:Y:S01]  /*4e10*/  ISETP.NE.U32.AND P0, PT, R16, RZ, PT ;  /* 0x000000ff1000720c */ /* 0x000fe20003f05070 */
[----:B------:R-:W-:Y:S03]  /*4e20*/  IMAD.MOV.U32 R63, RZ, RZ, 0x1 ;  /* 0x00000001ff3f7424 */ /* 0x000fe600078e00ff */
[----:B------:R-:W-:Y:S11]  /*4e30*/  ISETP.NE.AND.EX P0, PT, R17, RZ, PT, P0 ;  /* 0x000000ff1100720c */ /* 0x000ff60003f05300 */
[----:B------:R-:W-:Y:S02]  /*4e40*/  @!UPT UIADD3 URZ, UPT, UPT, URZ, URZ, URZ ;  /* 0x000000fffffff290 */ /* 0x000fe4000fffe0ff */
[----:B------:R-:W1:Y:S01]  /*4e50*/  @P0 LDC.64 R10, c[0x0][0x888] ;  /* 0x00022200ff0a0b82 */ /* 0x000e620000000a00 */
[----:B--2---:R-:W-:Y:S04]  /*4e60*/  @P0 IMAD R0, R18, UR36, RZ ;  /* 0x0000002412000c24 */ /* 0x004fe8000f8e02ff */
[----:B-1----:R-:W-:Y:S04]  /*4e70*/  @P0 IMAD.WIDE R10, R0, 0x4, R10 ;  /* 0x00000004000a0825 */ /* 0x002fe800078e020a */
[----:B------:R-:W-:Y:S01]  /*4e80*/  HFMA2 R0, -RZ, RZ, 0, 5.9604644775390625e-08 ;  /* 0x00000001ff007431 */ /* 0x000fe200000001ff */
[----:B------:R1:W5:Y:S04]  /*4e90*/  @P0 LDG.E R35, desc[UR46][R10.64] ;  /* 0x0000002e0a230981 */ /* 0x000368000c1e1900 */
[----:B------:R-:W-:Y:S01]  /*4ea0*/  @!P0 PRMT R63, R0, 0x7610, R63 ;  /* 0x00007610003f8816 */ /* 0x000fe2000000003f */
[----:B-1----:R-:W3:Y:S06]  /*4eb0*/  @!P0 LDC R35, c[0x0][0x880] ;  /* 0x00022000ff238b82 */ /* 0x002eec0000000800 */
.L_x_95:
[----:B---3-5:R-:W-:Y:S01]  /*4ec0*/  @!P2 FSETP.EQ.AND P0, PT, R35, RZ, PT ;  /* 0x000000ff2300a20b */ /* 0x028fe20003f02000 */
[----:B------:R-:W-:Y:S01]  /*4ed0*/  @!UPT UIADD3 URZ, UPT, UPT, URZ, URZ, URZ ;  /* 0x000000fffffff290 */ /* 0x000fe2000fffe0ff */
[----:B------:R-:W-:Y:S11]  /*4ee0*/  @!P2 BRA `(.L_x_96) ;  /* 0x000000000018a947 */ /* 0x000ff60003800000 */
[----:B------:R-:W-:Y:S02]  /*4ef0*/  LOP3.LUT P2, RZ, R63, 0xff, RZ, 0xc0, !PT ;  /* 0x000000ff3fff7812 */ /* 0x000fe4000784c0ff */
[----:B------:R-:W-:Y:S04]  /*4f00*/  ISETP.NE.U32.AND P0, PT, R16, RZ, PT ;  /* 0x000000ff1000720c */ /* 0x000fe80003f05070 */
[----:B------:R-:W-:Y:S04]  /*4f10*/  ISETP.NE.AND.EX P0, PT, R17, RZ, PT, P0 ;  /* 0x000000ff1100720c */ /* 0x000fe80003f05300 */
[----:B------:R-:W-:Y:S03]  /*4f20*/  PLOP3.LUT P0, PT, P0, PT, PT, 0x8, 0x80 ;  /* 0x000000000080781c */ /* 0x000fe6000070e170 */
[----:B------:R-:W-:Y:S11]  /*4f30*/  @P2 FSETP.EQ.AND P0, PT, R35, RZ, PT ;  /* 0x000000ff2300220b */ /* 0x000ff60003f02000 */
[----:B------:R-:W-:Y:S02]  /*4f40*/  @!UPT UIADD3 URZ, UPT, UPT, URZ, URZ, URZ ;  /* 0x000000fffffff290 */ /* 0x000fe4000fffe0ff */
.L_x_96:
[----:B------:R-:W1:Y:S01]  /*4f50*/  SYNCS.PHASECHK.TRANS64.TRYWAIT P2, [UR4+0x90], R12 ;  /* 0x0000900cff0075a7 */ /* 0x000e620008041104 */
[----:B------:R-:W-:Y:S04]  /*4f60*/  ELECT P4, URZ, PT ;  /* 0x0000000000ff782f */ /* 0x000fe80003880000 */
[----:B------:R-:W-:Y:S11]  /*4f70*/  PLOP3.LUT P4, PT, P0, P4, PT, 0xf2, 0x2f ;  /* 0x00000000002f781c */ /* 0x000ff60000789e72 */
[----:B------:R-:W-:Y:S02]  /*4f80*/  @!UPT UIADD3 URZ, UPT, UPT, URZ, URZ, URZ ;  /* 0x000000fffffff290 */ /* 0x000fe4000fffe0ff */
[----:B------:R-:W-:Y:S05]  /*4f90*/  @!P4 IADD3 R9, P0, PT, R38, 0x580, RZ ;  /* 0x000005802609c810 */ /* 0x000fea0007f1e0ff */
[----:B--2---:R-:W-:Y:S01]  /*4fa0*/  @!P4 IMAD.X R0, RZ, RZ, R39, P0 ;  /* 0x000000ffff00c224 */ /* 0x004fe200000e0627 */
[----:B-1----:R-:W-:Y:S07]  /*4fb0*/  @!P2 BRA `(.L_x_97) ;  /* 0x000000480010a947 */ /* 0x002fee0003800000 */
.L_x_193:
[----:B------:R-:W-:Y:S01]  /*4fc0*/  @!P4 R2UR UR8, R9 ;  /* 0x000000000908c2ca */ /* 0x000fe200000e0000 */
[----:B------:R-:W-:Y:S01]  /*4fd0*/  VOTEU.ALL UP0, P4 ;  /* 0x0000000000ff7886 */ /* 0x000fe20002000000 */
[----:B------:R-:W-:Y:S01]  /*4fe0*/  @!P4 R2UR UR7, R0 ;  /* 0x000000000007c2ca */ /* 0x000fe200000e0000 */
[----:B------:R-:W-:Y:S01]  /*4ff0*/  VOTEU.ALL UP1, P4 ;  /* 0x0000000000ff7886 */ /* 0x000fe20002020000 */
[----:B------:R-:W-:Y:S01]  /*5000*/  UMOV UR14, 0x0 ;  /* 0x00000000000e7882 */ /* 0x000fe20000000000 */
[----:B------:R-:W-:Y:S01]  /*5010*/  UMOV UR15, 0x10000000 ;  /* 0x10000000000f7882 */ /* 0x000fe20000000000 */
[----:B------:R-:W-:Y:S01]  /*5020*/  @!UP0 UIADD3 UR40, UPT, UPT, UR4, 0x200, URZ ;  /* 0x0000020004288890 */ /* 0x000fe2000fffe0ff */
[----:B------:R-:W-:Y:S01]  /*5030*/  @!P4 IMAD.MOV.U32 R0, RZ, RZ, 0x1000 ;  /* 0x00001000ff00c424 */ /* 0x000fe200078e00ff */
[----:B------:R-:W-:Y:S01]  /*5040*/  UMOV UR44, UR36 ;  /* 0x00000024002c7c82 */ /* 0x000fe20008000000 */
[----:B------:R-:W-:Y:S01]  /*5050*/  @!UP0 UIADD3 UR10, UPT, UPT, UR42, 0x40, URZ ;  /* 0x000000402a0a8890 */ /* 0x000fe2000fffe0ff */
[----:B------:R-:W-:Y:S01]  /*5060*/  @!P4 IADD3 R9, P0, PT, R38, 0x580, RZ ;  /* 0x000005802609c810 */ /* 0x000fe20007f1e0ff */
[----:B------:R-:W-:Y:S01]  /*5070*/  UMOV UR9, UR41 ;  /* 0x0000002900097c82 */ /* 0x000fe20008000000 */
[----:B------:R-:W-:Y:S01]  /*5080*/  UMOV UR11, UR43 ;  /* 0x0000002b000b7c82 */ /* 0x000fe20008000000 */
[----:B------:R-:W-:Y:S01]  /*5090*/  IMAD.U32 R10, RZ, RZ, UR8 ;  /* 0x00000008ff0a7e24 */ /* 0x000fe2000f8e00ff */
[----:B------:R-:W-:Y:S01]  /*50a0*/  @!UP0 UIADD3 UR8, UPT, UPT, UR4, 0xa00, URZ ;  /* 0x00000a0004088890 */ /* 0x000fe2000fffe0ff */
[----:B------:R-:W-:Y:S01]  /*50b0*/  IMAD.U32 R11, RZ, RZ, UR7 ;  /* 0x00000007ff0b7e24 */ /* 0x000fe2000f8e00ff */
[----:B------:R-:W-:Y:S01]  /*50c0*/  VOTEU.ALL UP0, P4 ;  /* 0x0000000000ff7886 */ /* 0x000fe20002000000 */
[----:B------:R-:W-:Y:S01]  /*50d0*/  UMOV UR12, UR36 ;  /* 0x00000024000c7c82 */ /* 0x000fe20008000000 */
[----:B------:R-:W-:Y:S01]  /*50e0*/  @!P4 R2UR UR16, R10 ;  /* 0x000000000a10c2ca */ /* 0x000fe200000e0000 */
[----:B------:R-:W-:Y:S01]  /*50f0*/  UPRMT UR7, UR37, 0x654, UR41 ;  /* 0x0000065425077896 */ /* 0x000fe20008000029 */
[----:B------:R-:W-:Y:S11]  /*5100*/  @!P4 R2UR UR17, R11 ;  /* 0x000000000b11c2ca */ /* 0x000ff600000e0000 */
[----:B------:R-:W-:Y:S02]  /*5110*/  @!UPT UIADD3 URZ, UPT, UPT, URZ, URZ, URZ ;  /* 0x000000fffffff290 */ /* 0x000fe4000fffe0ff */
[----:B------:R2:W-:Y:S01]  /*5120*/  @!UP1 UTMALDG.3D [UR40], [UR16], desc[UR14] ;  /* 0x00000e28100095b4 */ /* 0x0005e20008011000 */
[----:B------:R2:W-:Y:S01]  /*5130*/  @!UP0 UTMALDG.3D [UR8], [UR16], desc[UR14] ;  /* 0x00000e08100085b4 */ /* 0x0005e20008011000 */
[----:B------:R3:W-:Y:S01]  /*5140*/  @!P4 SYNCS.ARRIVE.TRANS64.RED.A0TR RZ, [UR4+0x70], R0 ;  /* 0x00007000ffffc9a7 */ /* 0x0007e20008300404 */
[----:B------:R-:W-:Y:S01]  /*5150*/  SYNCS.ARRIVE.TRANS64.RED.A1T0 RZ, [UR7], RZ ;  /* 0x000000ffffff79a7 */ /* 0x000fe20008100407 */
[----:B---3--:R-:W-:Y:S01]  /*5160*/  @!P4 IMAD.X R0, RZ, RZ, R39, P0 ;  /* 0x000000ffff00c224 */ /* 0x008fe200000e0627 */
[----:B------:R-:W3:Y:S02]  /*5170*/  SYNCS.PHASECHK.TRANS64.TRYWAIT P2, [UR4+0x98], R12 ;  /* 0x0000980cff0075a7 */ /* 0x000ee40008041104 */
[----:B--23--:R-:W-:Y:S05]  /*5180*/  @!P2 BRA `(.L_x_98) ;  /* 0x0000004400b4a947 */ /* 0x00cfea0003800000 */
.L_x_195:
        /* <DEDUP_REMOVED lines=8> */
[----:B------:R-:W-:Y:S01]  /*5210*/  @!UP0 UIADD3 UR32, UPT, UPT, UR4, 0x1200, URZ ;  /* 0x0000120004208890 */ /* 0x000fe2000fffe0ff */
[----:B------:R-:W-:Y:S01]  /*5220*/  @!P4 IADD3 R21, P0, PT, R38, 0x580, RZ ;  /* 0x000005802615c810 */ /* 0x000fe20007f1e0ff */
[----:B------:R-:W-:Y:S01]  /*5230*/  UMOV UR35, UR43 ;  /* 0x0000002b00237c82 */ /* 0x000fe20008000000 */
[----:B------:R-:W-:Y:S02]  /*5240*/  @!UP0 UIADD3 UR10, UPT, UPT, UR42, 0x50, URZ ;  /* 0x000000502a0a8890 */ /* 0x000fe4000fffe0ff */
[----:B------:R-:W-:Y:S01]  /*5250*/  IMAD.U32 R10, RZ, RZ, UR8 ;  /* 0x00000008ff0a7e24 */ /* 0x000fe2000f8e00ff */
[----:B------:R-:W-:Y:S01]  /*5260*/  @!UP0 UIADD3 UR8, UPT, UPT, UR4, 0x1a00, URZ ;  /* 0x00001a0004088890 */ /* 0x000fe2000fffe0ff */
[----:B------:R-:W-:Y:S01]  /*5270*/  IMAD.U32 R11, RZ, RZ, UR7 ;  /* 0x00000007ff0b7e24 */ /* 0x000fe2000f8e00ff */
[----:B------:R-:W-:Y:S01]  /*5280*/  VOTEU.ALL UP0, P4 ;  /* 0x0000000000ff7886 */ /* 0x000fe20002000000 */
[----:B------:R-:W-:Y:S01]  /*5290*/  UMOV UR9, UR33 ;  /* 0x0000002100097c82 */ /* 0x000fe20008000000 */
[----:B------:R-:W-:Y:S01]  /*52a0*/  @!P4 R2UR UR16, R10 ;  /* 0x000000000a10c2ca */ /* 0x000fe200000e0000 */
[----:B------:R-:W-:Y:S01]  /*52b0*/  UMOV UR11, UR43 ;  /* 0x0000002b000b7c82 */ /* 0x000fe20008000000 */
[----:B------:R-:W-:Y:S01]  /*52c0*/  @!P4 R2UR UR17, R11 ;  /* 0x000000000b11c2ca */ /* 0x000fe200000e0000 */
[----:B------:R-:W-:Y:S01]  /*52d0*/  UMOV UR12, UR36 ;  /* 0x00000024000c7c82 */ /* 0x000fe20008000000 */
[----:B------:R-:W-:Y:S01]  /*52e0*/  UPRMT UR7, UR37, 0x654, UR33 ;  /* 0x0000065425077896 */ /* 0x000fe20008000021 */
[----:B------:R-:W-:Y:S10]  /*52f0*/  @!P4 IMAD.X R20, RZ, RZ, R39, P0 ;  /* 0x000000ffff14c224 */ /* 0x000ff400000e0627 */
[----:B------:R2:W-:Y:S01]  /*5300*/  @!UP1 UTMALDG.3D [UR32], [UR16], desc[UR14] ;  /* 0x00000e20100095b4 */ /* 0x0005e20008011000 */
[----:B------:R2:W-:Y:S01]  /*5310*/  @!UP0 UTMALDG.3D [UR8], [UR16], desc[UR14] ;  /* 0x00000e08100085b4 */ /* 0x0005e20008011000 */
[----:B------:R2:W-:Y:S01]  /*5320*/  @!P4 SYNCS.ARRIVE.TRANS64.RED.A0TR RZ, [UR4+0x78], R0 ;  /* 0x00007800ffffc9a7 */ /* 0x0005e20008300404 */
[----:B------:R-:W-:Y:S01]  /*5330*/  SYNCS.ARRIVE.TRANS64.RED.A1T0 RZ, [UR7], RZ ;  /* 0x000000ffffff79a7 */ /* 0x000fe20008100407 */
[----:B------:R-:W3:Y:S02]  /*5340*/  SYNCS.PHASECHK.TRANS64.TRYWAIT P2, [UR4+0xa0], R12 ;  /* 0x0000a00cff0075a7 */ /* 0x000ee40008041104 */
[----:B--23--:R-:W-:Y:S05]  /*5350*/  @!P2 BRA `(.L_x_99) ;  /* 0x000000440058a947 */ /* 0x00cfea0003800000 */
.L_x_197:
[----:B------:R-:W2:Y:S01]  /*5360*/  LDC.64 R14, c[0x0][0xb10] ;  /* 0x0002c400ff0e7b82 */ /* 0x000ea20000000a00 */
[----:B------:R-:W-:Y:S01]  /*5370*/  @!P4 R2UR UR8, R21 ;  /* 0x000000001508c2ca */ /* 0x000fe200000e0000 */
[----:B------:R-:W-:Y:S01]  /*5380*/  VOTEU.ALL UP0, P4 ;  /* 0x0000000000ff7886 */ /* 0x000fe20002000000 */
[----:B------:R-:W-:Y:S01]  /*5390*/  @!P4 R2UR UR7, R20 ;  /* 0x000000001407c2ca */ /* 0x000fe200000e0000 */
[----:B------:R-:W-:Y:S01]  /*53a0*/  VOTEU.ALL UP1, P4 ;  /* 0x0000000000ff7886 */ /* 0x000fe20002020000 */
[----:B------:R-:W-:Y:S03]  /*53b0*/  UMOV UR14, 0x0 ;  /* 0x00000000000e7882 */ /* 0x000fe60000000000 */
[----:B------:R-:W3:Y:S01]  /*53c0*/  LDC.64 R10, c[0x0][0xb18] ;  /* 0x0002c600ff0a7b82 */ /* 0x000ee20000000a00 */
[----:B------:R-:W-:Y:S01]  /*53d0*/  @!UP0 UIADD3 UR26, UPT, UPT, UR42, 0x20, URZ ;  /* 0x000000202a1a8890 */ /* 0x000fe2000fffe0ff */
[----:B------:R-:W-:Y:S01]  /*53e0*/  @P3 SHF.R.U32.HI R33, RZ, 0x10, R29 ;  /* 0x00000010ff213819 */ /* 0x000fe2000001161d */
[----:B------:R-:W-:Y:S01]  /*53f0*/  @!UP0 UIADD3 UR24, UPT, UPT, UR4, 0x2200, URZ ;  /* 0x0000220004188890 */ /* 0x000fe2000fffe0ff */
[----:B------:R-:W-:Y:S01]  /*5400*/  VIADD R36, R36, 0x1 ;  /* 0x0000000124247836 */ /* 0x000fe20000000000 */
[----:B------:R-:W-:Y:S03]  /*5410*/  UMOV UR15, 0x10000000 ;  /* 0x10000000000f7882 */ /* 0x000fe60000000000 */
[----:B------:R-:W4:Y:S01]  /*5420*/  @!P1 LDC R0, c[0x0][0xb20] ;  /* 0x0002c800ff009b82 */ /* 0x000f220000000800 */
[----:B------:R-:W-:Y:S01]  /*5430*/  UMOV UR27, UR43 ;  /* 0x0000002b001b7c82 */ /* 0x000fe20008000000 */
[----:B------:R-:W-:Y:S01]  /*5440*/  IMAD.U32 R20, RZ, RZ, UR8 ;  /* 0x00000008ff147e24 */ /* 0x000fe2000f8e00ff */
[----:B------:R-:W-:Y:S05]  /*5450*/  UMOV UR28, UR36 ;  /* 0x00000024001c7c82 */ /* 0x000fea0008000000 */
[----:B-1----:R-:W1:Y:S01]  /*5460*/  @!P1 LDC R3, c[0x0][0xb0c] ;  /* 0x0002c300ff039b82 */ /* 0x002e620000000800 */
[----:B------:R-:W-:Y:S01]  /*5470*/  IMAD.U32 R21, RZ, RZ, UR7 ;  /* 0x00000007ff157e24 */ /* 0x000fe2000f8e00ff */
[----:B------:R-:W-:Y:S01]  /*5480*/  @!UP0 UIADD3 UR10, UPT, UPT, UR42, 0x60, URZ ;  /* 0x000000602a0a8890 */ /* 0x000fe2000fffe0ff */
[----:B------:R-:W-:Y:S01]  /*5490*/  @!P4 R2UR UR16, R20 ;  /* 0x000000001410c2ca */ /* 0x000fe200000e0000 */
[----:B------:R-:W-:Y:S01]  /*54a0*/  @!UP0 UIADD3 UR8, UPT, UPT, UR4, 0x2a00, URZ ;  /* 0x00002a0004088890 */ /* 0x000fe2000fffe0ff */
[----:B------:R-:W-:Y:S01]  /*54b0*/  @!P4 IMAD.MOV.U32 R20, RZ, RZ, 0x1000 ;  /* 0x00001000ff14c424 */ /* 0x000fe200078e00ff */
[----:B------:R-:W-:Y:S01]  /*54c0*/  @!P4 R2UR UR17, R21 ;  /* 0x000000001511c2ca */ /* 0x000fe200000e0000 */
[----:B------:R-:W-:Y:S01]  /*54d0*/  VOTEU.ALL UP0, P4 ;  /* 0x0000000000ff7886 */ /* 0x000fe20002000000 */
[----:B------:R-:W-:Y:S01]  /*54e0*/  UMOV UR9, UR25 ;  /* 0x0000001900097c82 */ /* 0x000fe20008000000 */
[----:B------:R-:W-:Y:S01]  /*54f0*/  UMOV UR11, UR43 ;  /* 0x0000002b000b7c82 */ /* 0x000fe20008000000 */
[----:B------:R-:W-:Y:S01]  /*5500*/  UMOV UR12, UR36 ;  /* 0x00000024000c7c82 */ /* 0x000fe20008000000 */
[----:B------:R-:W-:Y:S08]  /*5510*/  UPRMT UR7, UR37, 0x654, UR25 ;  /* 0x0000065425077896 */ /* 0x000ff00008000019 */
[----:B------:R1:W-:Y:S02]  /*5520*/  @!UP1 UTMALDG.3D [UR24], [UR16], desc[UR14] ;  /* 0x00000e18100095b4 */ /* 0x0003e40008011000 */
[----:B-1----:R-:W-:Y:S01]  /*5530*/  @!P1 ISETP.NE.AND P2, PT, R3, 0x1, PT ;  /* 0x000000010300980c */ /* 0x002fe20003f45270 */
[C---:B--2---:R-:W-:Y:S01]  /*5540*/  @!P1 IMAD.HI.U32 R14, R13.reuse, R14, RZ ;  /* 0x0000000e0d0e9227 */ /* 0x044fe200078e00ff */
[----:B---3--:R-:W-:Y:S01]  /*5550*/  @!P1 ISETP.NE.AND P0, PT, R10, 0x1, PT ;  /* 0x000000010a00980c */ /* 0x008fe20003f05270 */
[----:B------:R1:W-:Y:S01]  /*5560*/  @!UP0 UTMALDG.3D [UR8], [UR16], desc[UR14] ;  /* 0x00000e08100085b4 */ /* 0x0003e20008011000 */
[----:B------:R1:W-:Y:S01]  /*5570*/  @!P4 SYNCS.ARRIVE.TRANS64.RED.A0TR RZ, [UR4+0x80], R20 ;  /* 0x00008014ffffc9a7 */ /* 0x0003e20008300404 */
[C---:B------:R-:W-:Y:S01]  /*5580*/  @!P1 IMAD.HI.U32 R11, R8.reuse, R11, RZ ;  /* 0x0000000b080b9227 */ /* 0x040fe200078e00ff */
[----:B------:R-:W-:Y:S04]  /*5590*/  @!P1 SHF.R.U32.HI R14, RZ, R15, R14 ;  /* 0x0000000fff0e9219 */ /* 0x000fe8000001160e */
[----:B----4-:R-:W-:Y:S02]  /*55a0*/  @!P1 SHF.R.U32.HI R9, RZ, R0, R11 ;  /* 0x00000000ff099219 */ /* 0x010fe4000001160b */
[----:B------:R-:W-:Y:S02]  /*55b0*/  @!P1 SEL R14, R13, R14, !P2 ;  /* 0x0000000e0d0e9207 */ /* 0x000fe40005000000 */
[----:B------:R-:W-:Y:S05]  /*55c0*/  @!P1 SEL R9, R8, R9, !P0 ;  /* 0x0000000908099207 */ /* 0x000fea0004000000 */
[----:B------:R-:W-:Y:S01]  /*55d0*/  @!P1 IMAD.IADD R0, R9, 0x1, -R14 ;  /* 0x0000000109009824 */ /* 0x000fe200078e0a0e */
[----:B------:R-:W-:Y:S01]  /*55e0*/  SYNCS.ARRIVE.TRANS64.RED.A1T0 RZ, [UR7], RZ ;  /* 0x000000ffffff79a7 */ /* 0x000fe20008100407 */
[----:B------:R-:W-:Y:S02]  /*55f0*/  @!P1 IMAD.IADD R9, R14, 0x1, -R9 ;  /* 0x000000010e099824 */ /* 0x000fe400078e0a09 */
[----:B------:R-:W-:Y:S02]  /*5600*/  @!P1 IMAD R13, R0, R3, R13 ;  /* 0x00000003000d9224 */ /* 0x000fe400078e020d */
[----:B------:R-:W-:Y:S01]  /*5610*/  @!P1 IMAD R8, R9, R10, R8 ;  /* 0x0000000a09089224 */ /* 0x000fe200078e0208 */
[----:B------:R-:W2:Y:S02]  /*5620*/  SYNCS.PHASECHK.TRANS64.TRYWAIT P5, [UR4+0xa8], R12 ;  /* 0x0000a80cff0075a7 */ /* 0x000ea400080a1104 */
[----:B-12---:R-:W-:Y:S05]  /*5630*/  @!P5 BRA `(.L_x_100) ;  /* 0x0000004000b8d947 */ /* 0x006fea0003800000 */
.L_x_199:
[----:B-1----:R-:W-:Y:S01]  /*5640*/  @!P4 IADD3 R3, P0, PT, R38, 0x580, RZ ;  /* 0x000005802603c810 */ /* 0x002fe20007f1e0ff */
[----:B------:R-:W-:Y:S01]  /*5650*/  VOTEU.ALL UP0, P4 ;  /* 0x0000000000ff7886 */ /* 0x000fe20002000000 */
[----:B------:R-:W-:Y:S01]  /*5660*/  VOTEU.ALL UP1, P4 ;  /* 0x0000000000ff7886 */ /* 0x000fe20002020000 */
[----:B------:R-:W-:Y:S01]  /*5670*/  UMOV UR14, 0x0 ;  /* 0x00000000000e7882 */ /* 0x000fe20000000000 */
[----:B------:R-:W-:Y:S01]  /*5680*/  @!P4 R2UR UR8, R3 ;  /* 0x000000000308c2ca */ /* 0x000fe200000e0000 */
[----:B------:R-:W-:Y:S01]  /*5690*/  @!P4 IMAD.X R0, RZ, RZ, R39, P0 ;  /* 0x000000ffff00c224 */ /* 0x000fe200000e0627 */
[----:B------:R-:W-:Y:S01]  /*56a0*/  @!UP0 UIADD3 UR17, UPT, UPT, UR4, 0x88, URZ ;  /* 0x0000008804118890 */ /* 0x000fe2000fffe0ff */
[----:B------:R-:W-:Y:S01]  /*56b0*/  ISETP.NE.AND P0, PT, R36, 0x2, PT ;  /* 0x000000022400780c */ /* 0x000fe20003f05270 */
[----:B------:R-:W-:Y:S01]  /*56c0*/  @!UP0 UIADD3 UR18, UPT, UPT, UR42, 0x30, URZ ;  /* 0x000000302a128890 */ /* 0x000fe2000fffe0ff */
[----:B------:R-:W-:Y:S01]  /*56d0*/  LOP3.LUT R37, R37, 0x1, RZ, 0x3c, !PT ;  /* 0x0000000125257812 */ /* 0x000fe200078e3cff */
[----:B------:R-:W-:Y:S01]  /*56e0*/  @!UP0 UIADD3 UR16, UPT, UPT, UR4, 0x3200, URZ ;  /* 0x0000320004108890 */ /* 0x000fe2000fffe0ff */
[----:B------:R-:W-:Y:S01]  /*56f0*/  @!P4 R2UR UR7, R0 ;  /* 0x000000000007c2ca */ /* 0x000fe200000e0000 */
[----:B------:R-:W-:Y:S01]  /*5700*/  UMOV UR15, 0x10000000 ;  /* 0x10000000000f7882 */ /* 0x000fe20000000000 */
[----:B------:R-:W-:Y:S01]  /*5710*/  UMOV UR19, UR43 ;  /* 0x0000002b00137c82 */ /* 0x000fe20008000000 */
[----:B------:R-:W-:Y:S01]  /*5720*/  UMOV UR20, UR36 ;  /* 0x0000002400147c82 */ /* 0x000fe20008000000 */
[----:B------:R-:W-:Y:S01]  /*5730*/  @!UP0 UIADD3 UR10, UPT, UPT, UR42, 0x70, URZ ;  /* 0x000000702a0a8890 */ /* 0x000fe2000fffe0ff */
[----:B------:R-:W-:Y:S01]  /*5740*/  SEL R3, RZ, 0x1, P0 ;  /* 0x00000001ff037807 */ /* 0x000fe20000000000 */
[----:B------:R-:W-:Y:S01]  /*5750*/  IMAD.U32 R10, RZ, RZ, UR8 ;  /* 0x00000008ff0a7e24 */ /* 0x000fe2000f8e00ff */
[----:B------:R-:W-:Y:S01]  /*5760*/  @!UP0 UIADD3 UR8, UPT, UPT, UR4, 0x3a00, URZ ;  /* 0x00003a0004088890 */ /* 0x000fe2000fffe0ff */
[----:B------:R-:W-:Y:S01]  /*5770*/  IMAD.IADD R20, R8, 0x1, R62 ;  /* 0x0000000108147824 */ /* 0x000fe200078e023e */
[----:B------:R-:W-:Y:S01]  /*5780*/  VOTEU.ALL UP0, P4 ;  /* 0x0000000000ff7886 */ /* 0x000fe20002000000 */
[----:B------:R-:W-:Y:S01]  /*5790*/  UMOV UR11, UR43 ;  /* 0x0000002b000b7c82 */ /* 0x000fe20008000000 */
[----:B------:R-:W-:Y:S01]  /*57a0*/  @!P4 R2UR UR22, R10 ;  /* 0x000000000a16c2ca */ /* 0x000fe200000e0000 */
[----:B------:R-:W-:Y:S01]  /*57b0*/  UMOV UR12, UR36 ;  /* 0x00000024000c7c82 */ /* 0x000fe20008000000 */
[----:B------:R-:W-:Y:S01]  /*57c0*/  IMAD.U32 R11, RZ, RZ, UR7 ;  /* 0x00000007ff0b7e24 */ /* 0x000fe2000f8e00ff */
[----:B------:R-:W-:Y:S01]  /*57d0*/  UMOV UR9, UR17 ;  /* 0x0000001100097c82 */ /* 0x000fe20008000000 */
[----:B------:R-:W-:Y:S01]  /*57e0*/  @P3 R2UR UR36, R33 ;  /* 0x00000000212432ca */ /* 0x000fe200000e0000 */
[----:B------:R-:W-:Y:S01]  /*57f0*/  IMAD.IADD R21, R13, 0x1, R64 ;  /* 0x000000010d157824 */ /* 0x000fe200078e0240 */
[----:B------:R-:W-:Y:S02]  /*5800*/  LOP3.LUT R34, R34, R3, RZ, 0x3c, !PT ;  /* 0x0000000322227212 */ /* 0x000fe400078e3cff */
[----:B------:R-:W-:Y:S02]  /*5810*/  @!P4 R2UR UR23, R11 ;  /* 0x000000000b17c2ca */ /* 0x000fe400000e0000 */
[----:B------:R-:W-:Y:S11]  /*5820*/  SEL R36, R36, RZ, P0 ;  /* 0x000000ff24247207 */ /* 0x000ff60000000000 */
[----:B------:R2:W-:Y:S01]  /*5830*/  @!UP1 UTMALDG.3D [UR16], [UR22], desc[UR14] ;  /* 0x00000e10160095b4 */ /* 0x0005e20008011000 */
[----:B------:R2:W-:Y:S01]  /*5840*/  @!UP0 UTMALDG.3D [UR8], [UR22], desc[UR14] ;  /* 0x00000e08160085b4 */ /* 0x0005e20008011000 */
[----:B------:R2:W-:Y:S01]  /*5850*/  @!P4 SYNCS.ARRIVE.TRANS64.RED.A0TR RZ, [UR4+0x88], R27 ;  /* 0x0000881bffffc9a7 */ /* 0x0005e20008300404 */
[----:B------:R-:W-:Y:S01]  /*5860*/  UPLOP3.LUT UP0, UPT, UPT, UPT, UPT, 0x80, 0x8 ;  /* 0x000000000008789c */ /* 0x000fe20003f0f070 */
[----:B------:R-:W-:Y:S01]  /*5870*/  SYNCS.ARRIVE.TRANS64.RED.A1T0 RZ, [UR5], RZ ;  /* 0x000000ffffff79a7 */ /* 0x000fe20008100405 */
[----:B------:R-:W-:Y:S09]  /*5880*/  @P3 BRA `(.L_x_101) ;  /* 0xfffffff0002c3947 */ /* 0x000ff2000383ffff */
[----:B------:R-:W-:-:S04]  /*5890*/  SHF.L.U32 R3, R37, 0x1f, RZ ;  /* 0x0000001f25037819 */ /* 0x000fc800000006ff */
[----:B------:R-:W1:Y:S02]  /*58a0*/  SYNCS.PHASECHK.TRANS64.TRYWAIT P0, [UR4+0x90], R3 ;  /* 0x00009003ff0075a7 */ /* 0x000e640008001104 */
[----:B-1----:R-:W-:Y:S05]  /*58b0*/  @!P0 BRA `(.L_x_102) ;  /* 0x0000004000308947 */ /* 0x002fea0003800000 */
.L_x_201:
[----:B------:R-:W3:Y:S02]  /*58c0*/  SYNCS.PHASECHK.TRANS64.TRYWAIT P0, [UR4+0x98], R3 ;  /* 0x00009803ff0075a7 */ /* 0x000ee40008001104 */
[----:B---3--:R-:W-:Y:S05]  /*58d0*/  @!P0 BRA `(.L_x_103) ;  /* 0x0000004000408947 */ /* 0x008fea0003800000 */
.L_x_203:
[----:B------:R-:W3:Y:S02]  /*58e0*/  SYNCS.PHASECHK.TRANS64.TRYWAIT P0, [UR4+0xa0], R3 ;  /* 0x0000a003ff0075a7 */ /* 0x000ee40008001104 */
[----:B---3--:R-:W-:Y:S05]  /*58f0*/  @!P0 BRA `(.L_x_104) ;  /* 0x0000004000508947 */ /* 0x008fea0003800000 */
.L_x_205:
[----:B-1----:R-:W-:-:S07]  /*5900*/  MOV R0, UR4 ;  /* 0x0000000400007c02 */ /* 0x002fce0008000f00 */
.L_x_105:
[----:B-1----:R-:W-:-:S04]  /*5910*/  SHF.L.U32 R3, R37, 0x1f, RZ ;  /* 0x0000001f25037819 */ /* 0x002fc800000006ff */
[----:B------:R1:W3:Y:S03]  /*5920*/  SYNCS.PHASECHK.TRANS64.TRYWAIT P0, [R0+URZ+0xa8], R3 ;  /* 0x0000a803000075a7 */ /* 0x0002e600080011ff */
[----:B---3--:R-:W-:Y:S05]  /*5930*/  @!P0 NANOSLEEP.SYNCS 0x989680 ;  /* 0x009896800000895d */ /* 0x008fea0003900000 */
[----:B------:R-:W3:Y:S02]  /*5940*/  @!P0 SYNCS.PHASECHK.TRANS64 P0, [R0+URZ+0xa8], R3 ;  /* 0x0000a803000085a7 */ /* 0x000ee400080010ff */
[----:B--23--:R-:W-:Y:S05]  /*5950*/  @P0 EXIT ;  /* 0x000000000000094d */ /* 0x00cfea0003800000 */
[----:B------:R-:W-:Y:S05]  /*5960*/  BRA `(.L_x_105) ;  /* 0xfffffffc00e87947 */ /* 0x000fea000383ffff */
.L_x_90:
[----:B------:R-:W-:-:S06]  /*5970*/  UISETP.GE.AND UP0, UPT, UR10, 0x4, UPT ;  /* 0x000000040a00788c */ /* 0x000fcc000bf06270 */
[----:B------:R-:W-:-:S13]  /*5980*/  PLOP3.LUT P0, PT, PT, PT, UP0, 0x80, 0x8 ;  /* 0x000000000008781c */ /* 0x000fda0003f0f008 */
[----:B-1----:R-:W-:Y:S05]  /*5990*/  @!P0 EXIT ;  /* 0x000000000000894d */ /* 0x002fea0003800000 */
[----:B------:R-:W-:Y:S01]  /*59a0*/  BAR.SYNC.DEFER_BLOCKING 0x6, 0xa0 ;  /* 0x0182800000007b1d */ /* 0x000fe20000010000 */
[----:B------:R-:W-:Y:S02]  /*59b0*/  IMAD.SHL.U32 R4, R70, 0x200000, RZ ;  /* 0x0020000046047824 */ /* 0x000fe400078e00ff */
[----:B------:R-:W-:Y:S02]  /*59c0*/  HFMA2 R75, -RZ, RZ, 0, 5.9604644775390625e-08 ;  /* 0x00000001ff4b7431 */ /* 0x000fe400000001ff */
[C---:B------:R-:W-:Y:S01]  /*59d0*/  IMAD.SHL.U32 R69, R76.reuse, 0x10, RZ ;  /* 0x000000104c457824 */ /* 0x040fe200078e00ff */
[----:B------:R-:W-:Y:S01]  /*59e0*/  MOV R73, RZ ;  /* 0x000000ff00497202 */ /* 0x000fe20000000f00 */
[----:B------:R-:W-:Y:S01]  /*59f0*/  IMAD.U32 R33, R76, 0x10000, RZ ;  /* 0x000100004c217824 */ /* 0x000fe200078e00ff */
[----:B------:R-:W-:Y:S01]  /*5a00*/  UMOV UR44, 0x400 ;  /* 0x00000400002c7882 */ /* 0x000fe20000000000 */
[----:B------:R-:W1:Y:S01]  /*5a10*/  LDC R67, c[0x0][0x370] ;  /* 0x0000dc00ff437b82 */ /* 0x000e620000000800 */
[----:B------:R-:W-:Y:S01]  /*5a20*/  ULEA UR44, UR37, UR44, 0x18 ;  /* 0x0000002c252c7291 */ /* 0x000fe2000f8ec0ff */
[----:B------:R-:W-:Y:S01]  /*5a30*/  LOP3.LUT R4, R4, 0x200000, RZ, 0xc0, !PT ;  /* 0x0020000004047812 */ /* 0x000fe200078ec0ff */
[----:B------:R-:W-:Y:S01]  /*5a40*/  IMAD.SHL.U32 R68, R76, 0x2, RZ ;  /* 0x000000024c447824 */ /* 0x000fe200078e00ff */
[C---:B------:R-:W-:Y:S01]  /*5a50*/  LOP3.LUT R5, R69.reuse, 0x40, RZ, 0xc0, !PT ;  /* 0x0000004045057812 */ /* 0x040fe200078ec0ff */
[----:B------:R-:W-:Y:S01]  /*5a60*/  IMAD.SHL.U32 R3, R70, 0x200, RZ ;  /* 0x0000020046037824 */ /* 0x000fe200078e00ff */
[----:B------:R-:W-:Y:S01]  /*5a70*/  LOP3.LUT R2, R69, 0x5b0, RZ, 0xc0, !PT ;  /* 0x000005b045027812 */ /* 0x000fe200078ec0ff */
[----:B------:R-:W-:Y:S01]  /*5a80*/  UIADD3 UR4, UPT, UPT, UR44, 0x200, URZ ;  /* 0x000002002c047890 */ /* 0x000fe2000fffe0ff */
[----:B------:R-:W2:Y:S01]  /*5a90*/  LDC R28, c[0x0][0xb0c] ;  /* 0x0002c300ff1c7b82 */ /* 0x000ea20000000800 */
[----:B------:R-:W-:Y:S01]  /*5aa0*/  LOP3.LUT R33, R4, 0x400000, R33, 0xf8, !PT ;  /* 0x0040000004217812 */ /* 0x000fe200078ef821 */
[----:B------:R-:W-:Y:S01]  /*5ab0*/  IMAD.MOV.U32 R30, RZ, RZ, RZ ;  /* 0x000000ffff1e7224 */ /* 0x000fe200078e00ff */
[----:B------:R-:W-:Y:S01]  /*5ac0*/  LOP3.LUT R68, R5, 0x8, R68, 0xf8, !PT ;  /* 0x0000000805447812 */ /* 0x000fe200078ef844 */
[----:B------:R-:W-:Y:S01]  /*5ad0*/  IMAD.MOV.U32 R74, RZ, RZ, RZ ;  /* 0x000000ffff4a7224 */ /* 0x000fe200078e00ff */
[----:B------:R-:W-:Y:S01]  /*5ae0*/  LOP3.LUT R3, R2, 0x200, R3, 0xf8, !PT ;  /* 0x0000020002037812 */ /* 0x000fe200078ef803 */
[----:B------:R-:W-:Y:S01]  /*5af0*/  IMAD.MOV.U32 R80, RZ, RZ, RZ ;  /* 0x000000ffff507224 */ /* 0x000fe200078e00ff */
[----:B------:R-:W-:Y:S01]  /*5b00*/  LOP3.LUT P0, RZ, R69, 0x40, RZ, 0xc0, !PT ;  /* 0x0000004045ff7812 */ /* 0x000fe2000780c0ff */
[----:B------:R-:W3:Y:S01]  /*5b10*/  LDC R65, c[0x0][0xb20] ;  /* 0x0002c800ff417b82 */ /* 0x000ee20000000800 */
[----:B------:R-:W4:Y:S01]  /*5b20*/  LDS R0, [UR44+0x170] ;  /* 0x0001702cff007984 */ /* 0x000f220008000800 */
[----:B------:R-:W-:Y:S01]  /*5b30*/  LOP3.LUT R68, R3, R68, RZ, 0xfc, !PT ;  /* 0x0000004403447212 */ /* 0x000fe200078efcff */
[----:B------:R-:W-:Y:S01]  /*5b40*/  IMAD.U32 R71, RZ, RZ, UR4 ;  /* 0x00000004ff477e24 */ /* 0x000fe2000f8e00ff */
[----:B------:R-:W-:Y:S01]  /*5b50*/  LOP3.LUT R76, R76, 0x60, RZ, 0xc0, !PT ;  /* 0x000000604c4c7812 */ /* 0x000fe200078ec0ff */
[----:B------:R-:W1:Y:S03]  /*5b60*/  LDCU.64 UR50, c[0x0][0x348] ;  /* 0x00006900ff3277ac */ /* 0x000e660008000a00 */
[----:B------:R-:W1:Y:S01]  /*5b70*/  LDC R27, c[0x0][0xb30] ;  /* 0x0002cc00ff1b7b82 */ /* 0x000e620000000800 */
[----:B------:R-:W1:Y:S01]  /*5b80*/  LDCU.64 UR38, c[0x0][0x888] ;  /* 0x00011100ff2677ac */ /* 0x000e620008000a00 */
[----:B------:R-:W-:Y:S01]  /*5b90*/  UMOV UR45, URZ ;  /* 0x000000ff002d7c82 */ /* 0x000fe20008000000 */
[----:B------:R-:W-:-:S05]  /*5ba0*/  UMOV UR48, URZ ;  /* 0x000000ff00307c82 */ /* 0x000fca0008000000 */
[----:B------:R-:W1:Y:S08]  /*5bb0*/  LDC.64 R56, c[0x0][0x888] ;  /* 0x00022200ff387b82 */ /* 0x000e700000000a00 */
[----:B------:R-:W1:Y:S08]  /*5bc0*/  LDC.64 R60, c[0x0][0xb10] ;  /* 0x0002c400ff3c7b82 */ /* 0x000e700000000a00 */
[----:B------:R-:W1:Y:S08]  /*5bd0*/  LDC.64 R24, c[0x0][0xb18] ;  /* 0x0002c600ff187b82 */ /* 0x000e700000000a00 */
[----:B------:R-:W1:Y:S01]  /*5be0*/  LDC.64 R22, c[0x0][0xb28] ;  /* 0x0002ca00ff167b82 */ /* 0x000e620000000a00 */
[----:B----4-:R-:W-:Y:S01]  /*5bf0*/  IMAD.IADD R33, R0, 0x1, R33 ;  /* 0x0000000100217824 */ /* 0x010fe200078e0221 */
[----:B------:R-:W-:-:S06]  /*5c00*/  P2R R0, PR, RZ, 0x1 ;  /* 0x00000001ff007803 */ /* 0x000fcc0000000000 */
[----:B------:R-:W4:Y:S08]  /*5c10*/  LDC.64 R58, c[0x0][0x890] ;  /* 0x00022400ff3a7b82 */ /* 0x000f300000000a00 */
[----:B------:R-:W1:Y:S08]  /*5c20*/  LDC.64 R54, c[0x0][0x8b0] ;  /* 0x00022c00ff367b82 */ /* 0x000e700000000a00 */
[----:B------:R-:W1:Y:S08]  /*5c30*/  LDC.64 R52, c[0x0][0x8a8] ;  /* 0x00022a00ff347b82 */ /* 0x000e700000000a00 */
[----:B--23--:R-:W1:Y:S02]  /*5c40*/  LDC R66, c[0x0][0x374] ;  /* 0x0000dd00ff427b82 */ /* 0x00ce640000000800 */
.L_x_149:
[C---:B------:R-:W-:Y:S02]  /*5c50*/  LEA R0, R80.reuse, UR44, 0x3 ;  /* 0x0000002c50007c11 */ /* 0x040fe4000f8e18ff */
[----:B------:R-:W-:Y:S02]  /*5c60*/  SHF.L.U32 R3, R73, 0x1f, RZ ;  /* 0x0000001f49037819 */ /* 0x000fe400000006ff */
[----:B------:R-:W-:Y:S02]  /*5c70*/  LEA R16, R80, UR44, 0x4 ;  /* 0x0000002c50107c11 */ /* 0x000fe4000f8e20ff */
[----:B--2---:R-:W2:Y:S02]  /*5c80*/  SYNCS.PHASECHK.TRANS64.TRYWAIT P0, [R0+URZ+0xc0], R3 ;  /* 0x0000c003000075a7 */ /* 0x004ea400080011ff */
[----:B--2---:R-:W-:Y:S05]  /*5c90*/  @!P0 BRA `(.L_x_106) ;  /* 0x0000003c00808947 */ /* 0x004fea0003800000 */
.L_x_206:
[----:B------:R-:W3:Y:S01]  /*5ca0*/  LDC.64 R12, c[0x0][0xb10] ;  /* 0x0002c400ff0c7b82 */ /* 0x000ee20000000a00 */
[----:B------:R-:W4:Y:S01]  /*5cb0*/  LDS.128 R16, [R16+0x150] ;  /* 0x0001500010107984 */ /* 0x000f220000000c00 */
[----:B-1----:R-:W-:Y:S01]  /*5cc0*/  ISETP.NE.AND P1, PT, R27, 0x1, PT ;  /* 0x000000011b00780c */ /* 0x002fe20003f25270 */
[----:B--2---:R-:W-:Y:S01]  /*5cd0*/  VIADD R0, R0, 0xd0 ;  /* 0x000000d000007836 */ /* 0x004fe20000000000 */
[----:B------:R-:W-:Y:S04]  /*5ce0*/  ISETP.GE.AND P0, PT, R26, 0x1, PT ;  /* 0x000000011a00780c */ /* 0x000fe80003f06270 */
[----:B------:R-:W1:Y:S01]  /*5cf0*/  LDC.64 R10, c[0x0][0xb18] ;  /* 0x0002c600ff0a7b82 */ /* 0x000e620000000a00 */
[----:B------:R-:W-:Y:S01]  /*5d00*/  PRMT R0, RZ, 0x654, R0 ;  /* 0x00000654ff007816 */ /* 0x000fe20000000000 */
[----:B------:R-:W-:Y:S01]  /*5d10*/  @!PT LDS RZ, [RZ] ;  /* 0x00000000fffff984 */ /* 0x000fe20000000800 */
[----:B------:R-:W-:Y:S01]  /*5d20*/  @!PT LDS RZ, [RZ] ;  /* 0x00000000fffff984 */ /* 0x000fe20000000800 */
[----:B------:R-:W-:Y:S01]  /*5d30*/  @!PT LDS RZ, [RZ] ;  /* 0x00000000fffff984 */ /* 0x000fe20000000800 */
[----:B------:R-:W-:Y:S01]  /*5d40*/  @!PT LDS RZ, [RZ] ;  /* 0x00000000fffff984 */ /* 0x000fe20000000800 */
[----:B------:R2:W-:Y:S06]  /*5d50*/  MEMBAR.ALL.CTA ;  /* 0x0000000000007992 */ /* 0x0005ec0000008000 */
[----:B--2---:R-:W2:Y:S01]  /*5d60*/  FENCE.VIEW.ASYNC.S ;  /* 0x00000000000073c6 */ /* 0x004ea20000000000 */
[----:B------:R-:W1:Y:S08]  /*5d70*/  @!P1 LDC R14, c[0x0][0xb20] ;  /* 0x0002c800ff0e9b82 */ /* 0x000e700000000800 */
[----:B------:R-:W1:Y:S01]  /*5d80*/  @!P1 LDC R9, c[0x0][0xb0c] ;  /* 0x0002c300ff099b82 */ /* 0x000e620000000800 */
[----:B--2---:R2:W-:Y:S01]  /*5d90*/  SYNCS.ARRIVE.TRANS64.RED.A1T0 RZ, [R0+URZ], RZ ;  /* 0x000000ff00ff79a7 */ /* 0x0045e200081004ff */
[----:B----4-:R-:W-:Y:S04]  /*5da0*/  LOP3.LUT P4, RZ, R18, 0x1, RZ, 0xc0, !PT ;  /* 0x0000000112ff7812 */ /* 0x010fe8000788c0ff */
[----:B------:R-:W-:Y:S09]  /*5db0*/  P2R R77, PR, RZ, 0x10 ;  /* 0x00000010ff4d7803 */ /* 0x000ff20000000000 */
[----:B------:R-:W-:Y:S02]  /*5dc0*/  @P4 MOV R31, R16 ;  /* 0x00000010001f4202 */ /* 0x000fe40000000f00 */
[----:B------:R-:W-:Y:S01]  /*5dd0*/  @P4 LOP3.LUT R29, R17, 0xffff, RZ, 0xc0, !PT ;  /* 0x0000ffff111d4812 */ /* 0x000fe200078ec0ff */
[----:B--23--:R-:W-:Y:S06]  /*5de0*/  @!P0 BRA `(.L_x_107) ;  /* 0x0000000000a48947 */ /* 0x00cfec0003800000 */
[----:B------:R-:W-:Y:S01]  /*5df0*/  IMAD.HI.U32 R36, R66, R25, RZ ;  /* 0x0000001942247227 */ /* 0x000fe200078e00ff */
[----:B------:R-:W-:Y:S02]  /*5e00*/  ISETP.NE.AND P0, PT, R24, 0x1, PT ;  /* 0x000000011800780c */ /* 0x000fe40003f05270 */
[----:B------:R-:W-:Y:S01]  /*5e10*/  ISETP.NE.AND P2, PT, R26, 0x1, PT ;  /* 0x000000011a00780c */ /* 0x000fe20003f45270 */
[-C--:B------:R-:W-:Y:S01]  /*5e20*/  IMAD.HI.U32 R34, R67, R60.reuse, RZ ;  /* 0x0000003c43227227 */ /* 0x080fe200078e00ff */
[----:B------:R-:W-:Y:S02]  /*5e30*/  SHF.R.U32.HI R37, RZ, R65, R36 ;  /* 0x00000041ff257219 */ /* 0x000fe40000011624 */
[----:B------:R-:W-:Y:S01]  /*5e40*/  ISETP.NE.AND P3, PT, R28, 0x1, PT ;  /* 0x000000011c00780c */ /* 0x000fe20003f65270 */
[----:B------:R-:W-:Y:S01]  /*5e50*/  IMAD.HI.U32 R40, R29, R25, RZ ;  /* 0x000000191d287227 */ /* 0x000fe200078e00ff */
[----:B------:R-:W-:Y:S02]  /*5e60*/  SHF.R.U32.HI R34, RZ, R61, R34 ;  /* 0x0000003dff227219 */ /* 0x000fe40000011622 */
[----:B------:R-:W-:Y:S01]  /*5e70*/  SEL R3, R66, R37, !P0 ;  /* 0x0000002542037207 */ /* 0x000fe20004000000 */
[----:B------:R-:W-:Y:S01]  /*5e80*/  IMAD.HI.U32 R38, R31, R60, RZ ;  /* 0x0000003c1f267227 */ /* 0x000fe200078e00ff */
[----:B------:R-:W-:Y:S03]  /*5e90*/  SEL R7, R67, R34, !P3 ;  /* 0x0000002243077207 */ /* 0x000fe60005800000 */
[-C--:B------:R-:W-:Y:S01]  /*5ea0*/  IMAD.HI.U32 R34, R3, R22.reuse, RZ ;  /* 0x0000001603227227 */ /* 0x080fe200078e00ff */
[----:B------:R-:W-:Y:S03]  /*5eb0*/  SHF.R.U32.HI R38, RZ, R61, R38 ;  /* 0x0000003dff267219 */ /* 0x000fe60000011626 */
[----:B------:R-:W-:Y:S01]  /*5ec0*/  IMAD.HI.U32 R36, R7, R22, RZ ;  /* 0x0000001607247227 */ /* 0x000fe200078e00ff */
[----:B------:R-:W-:Y:S02]  /*5ed0*/  @P2 SHF.R.U32.HI R3, RZ, R23, R34 ;  /* 0x00000017ff032219 */ /* 0x000fe40000011622 */
[----:B------:R-:W-:Y:S02]  /*5ee0*/  SHF.R.U32.HI R34, RZ, R65, R40 ;  /* 0x00000041ff227219 */ /* 0x000fe40000011628 */
[----:B------:R-:W-:Y:S01]  /*5ef0*/  @P2 SHF.R.U32.HI R7, RZ, R23, R36 ;  /* 0x00000017ff072219 */ /* 0x000fe20000011624 */
[C---:B------:R-:W-:Y:S01]  /*5f00*/  IMAD R2, R26.reuse, R3, RZ ;  /* 0x000000031a027224 */ /* 0x040fe200078e02ff */
[----:B------:R-:W-:Y:S02]  /*5f10*/  SEL R5, R29, R34, !P0 ;  /* 0x000000221d057207 */ /* 0x000fe40004000000 */
[----:B------:R-:W-:Y:S01]  /*5f20*/  SEL R3, R31, R38, !P3 ;  /* 0x000000261f037207 */ /* 0x000fe20005800000 */
[----:B------:R-:W-:Y:S01]  /*5f30*/  IMAD R4, R26, R7, RZ ;  /* 0x000000071a047224 */ /* 0x000fe200078e02ff */
[C---:B------:R-:W-:Y:S01]  /*5f40*/  ISETP.GE.AND P0, PT, R5.reuse, R2, PT ;  /* 0x000000020500720c */ /* 0x040fe20003f06270 */
[----:B------:R-:W-:Y:S03]  /*5f50*/  IMAD.HI.U32 R6, R5, R22, RZ ;  /* 0x0000001605067227 */ /* 0x000fe600078e00ff */
[----:B------:R-:W-:Y:S01]  /*5f60*/  ISETP.GE.OR P0, PT, R3, R4, P0 ;  /* 0x000000040300720c */ /* 0x000fe20000706670 */
[----:B------:R-:W-:Y:S01]  /*5f70*/  IMAD.MOV R4, RZ, RZ, -R3 ;  /* 0x000000ffff047224 */ /* 0x000fe200078e0a03 */
[-C--:B------:R-:W-:Y:S03]  /*5f80*/  SHF.R.U32.HI R6, RZ, R23.reuse, R6 ;  /* 0x00000017ff067219 */ /* 0x080fe60000011606 */
[----:B------:R-:W-:Y:S01]  /*5f90*/  IMAD R31, R28, R4, R31 ;  /* 0x000000041c1f7224 */ /* 0x000fe200078e021f */
[----:B------:R-:W-:Y:S05]  /*5fa0*/  SEL R15, R5, R6, !P2 ;  /* 0x00000006050f7207 */ /* 0x000fea0005000000 */
[----:B------:R-:W-:Y:S02]  /*5fb0*/  IMAD.MOV R6, RZ, RZ, -R15 ;  /* 0x000000ffff067224 */ /* 0x000fe400078e0a0f */
[C---:B------:R-:W-:Y:S04]  /*5fc0*/  @!P0 IMAD.HI.U32 R2, R3.reuse, R22, RZ ;  /* 0x0000001603028227 */ /* 0x040fe800078e00ff */
[----:B------:R-:W-:Y:S01]  /*5fd0*/  IMAD R6, R26, R6, R5 ;  /* 0x000000061a067224 */ /* 0x000fe200078e0205 */
[----:B------:R-:W-:Y:S04]  /*5fe0*/  @!P0 SHF.R.U32.HI R2, RZ, R23, R2 ;  /* 0x00000017ff028219 */ /* 0x000fe80000011602 */
[----:B------:R-:W-:Y:S02]  /*5ff0*/  @!P0 SEL R0, R3, R2, !P2 ;  /* 0x0000000203008207 */ /* 0x000fe40005000000 */
[----:B------:R-:W-:Y:S02]  /*6000*/  IADD3 R2, PT, PT, -R5, RZ, RZ ;  /* 0x000000ff05027210 */ /* 0x000fe40007ffe1ff */
[----:B------:R-:W-:Y:S01]  /*6010*/  @!P0 IADD3 R8, PT, PT, R15, -R0, RZ ;  /* 0x800000000f088210 */ /* 0x000fe20007ffe0ff */
[----:B------:R-:W-:Y:S02]  /*6020*/  @!P0 IMAD R0, R7, R6, R0 ;  /* 0x0000000607008224 */ /* 0x000fe400078e0200 */
[----:B------:R-:W-:Y:S02]  /*6030*/  IMAD R29, R24, R2, R29 ;  /* 0x00000002181d7224 */ /* 0x000fe400078e021d */
[----:B------:R-:W-:Y:S02]  /*6040*/  @!P0 IMAD R5, R8, R26, R3 ;  /* 0x0000001a08058224 */ /* 0x000fe400078e0203 */
[----:B------:R-:W-:Y:S04]  /*6050*/  @!P0 IMAD.MOV.U32 R3, RZ, RZ, R0 ;  /* 0x000000ffff038224 */ /* 0x000fe800078e0000 */
[----:B------:R-:W-:Y:S02]  /*6060*/  IMAD R31, R3, R28, R31 ;  /* 0x0000001c031f7224 */ /* 0x000fe400078e021f */
[----:B------:R-:W-:Y:S07]  /*6070*/  IMAD R29, R5, R24, R29 ;  /* 0x00000018051d7224 */ /* 0x000fee00078e021d */
.L_x_107:
[----:B-1----:R-:W-:Y:S01]  /*6080*/  @!P1 ISETP.NE.AND P0, PT, R10, 0x1, PT ;  /* 0x000000010a00980c */ /* 0x002fe20003f05270 */
[----:B------:R-:W-:Y:S01]  /*6090*/  @!P1 IMAD.HI.U32 R3, R29, R11, RZ ;  /* 0x0000000b1d039227 */ /* 0x000fe200078e00ff */
[----:B------:R-:W-:Y:S01]  /*60a0*/  R2UR UR42, R21 ;  /* 0x00000000152a72ca */ /* 0x000fe200000e0000 */
[----:B------:R-:W-:Y:S01]  /*60b0*/  BSSY.RECONVERGENT B6, `(.L_x_108) ;  /* 0x0000031000067945 */ /* 0x000fe20003800200 */
[----:B------:R-:W-:Y:S01]  /*60c0*/  R2UR UR41, R20 ;  /* 0x00000000142972ca */ /* 0x000fe200000e0000 */
[----:B------:R-:W-:Y:S01]  /*60d0*/  @!P1 IMAD.HI.U32 R0, R31, R12, RZ ;  /* 0x0000000c1f009227 */ /* 0x000fe200078e00ff */
[----:B------:R-:W-:Y:S02]  /*60e0*/  @!P1 SHF.R.U32.HI R2, RZ, R14, R3 ;  /* 0x0000000eff029219 */ /* 0x000fe40000011603 */
[----:B------:R-:W-:Y:S01]  /*60f0*/  @!P1 ISETP.NE.AND P2, PT, R9, 0x1, PT ;  /* 0x000000010900980c */ /* 0x000fe20003f45270 */
[----:B------:R-:W-:Y:S01]  /*6100*/  VIADD R80, R80, 0x1 ;  /* 0x0000000150507836 */ /* 0x000fe20000000000 */
[----:B------:R-:W-:Y:S02]  /*6110*/  @!P1 SEL R2, R29, R2, !P0 ;  /* 0x000000021d029207 */ /* 0x000fe40004000000 */
[----:B------:R-:W-:Y:S02]  /*6120*/  @!P1 SHF.R.U32.HI R0, RZ, R13, R0 ;  /* 0x0000000dff009219 */ /* 0x000fe40000011600 */
[----:B------:R-:W-:Y:S01]  /*6130*/  LOP3.LUT P0, RZ, R71, 0x90, RZ, 0xc0, !PT ;  /* 0x0000009047ff7812 */ /* 0x000fe2000780c0ff */
[----:B------:R-:W-:Y:S01]  /*6140*/  USHF.L.U32 UR42, UR42, 0x6, URZ ;  /* 0x000000062a2a7899 */ /* 0x000fe200080006ff */
[----:B------:R-:W-:Y:S01]  /*6150*/  @!P1 SEL R3, R31, R0, !P2 ;  /* 0x000000001f039207 */ /* 0x000fe20005000000 */
[----:B------:R-:W-:Y:S01]  /*6160*/  USHF.L.U32 UR41, UR41, 0x7, URZ ;  /* 0x0000000729297899 */ /* 0x000fe200080006ff */
[----:B------:R-:W-:Y:S03]  /*6170*/  @P4 SHF.R.U32.HI R72, RZ, 0x10, R17 ;  /* 0x00000010ff484819 */ /* 0x000fe60000011611 */
[----:B------:R-:W-:Y:S02]  /*6180*/  @!P1 IMAD.IADD R0, R2, 0x1, -R3 ;  /* 0x0000000102009824 */ /* 0x000fe400078e0a03 */
[----:B------:R-:W-:Y:S02]  /*6190*/  @!P1 IMAD.IADD R2, R3, 0x1, -R2 ;  /* 0x0000000103029824 */ /* 0x000fe400078e0a02 */
[----:B------:R-:W-:Y:S02]  /*61a0*/  @!P1 IMAD R31, R0, R9, R31 ;  /* 0x00000009001f9224 */ /* 0x000fe400078e021f */
[----:B------:R-:W-:Y:S01]  /*61b0*/  @!P1 IMAD R29, R2, R10, R29 ;  /* 0x0000000a021d9224 */ /* 0x000fe200078e021d */
[----:B------:R-:W-:Y:S06]  /*61c0*/  @!P0 BRA `(.L_x_109) ;  /* 0x00000000007c8947 */ /* 0x000fec0003800000 */
[----:B------:R-:W1:Y:S01]  /*61d0*/  LDCU.64 UR8, c[0x4][0x80] ;  /* 0x01001000ff0877ac */ /* 0x000e620008000a00 */
[----:B------:R-:W-:Y:S01]  /*61e0*/  MOV R2, 0x0 ;  /* 0x0000000000027802 */ /* 0x000fe20000000f00 */
[----:B------:R-:W-:Y:S02]  /*61f0*/  HFMA2 R12, -RZ, RZ, 0, 5.9604644775390625e-08 ;  /* 0x00000001ff0c7431 */ /* 0x000fe400000001ff */
[----:B------:R-:W-:Y:S01]  /*6200*/  IMAD.MOV.U32 R8, RZ, RZ, 0x70 ;  /* 0x00000070ff087424 */ /* 0x000fe200078e00ff */
[----:B------:R2:W3:Y:S01]  /*6210*/  LDC.64 R14, c[0x4][R2] ;  /* 0x01000000020e7b82 */ /* 0x0004e20000000a00 */
[----:B------:R-:W4:Y:S01]  /*6220*/  LDCU.64 UR6, c[0x4][0x88] ;  /* 0x01001100ff0677ac */ /* 0x000f220008000a00 */
[----:B------:R-:W-:Y:S01]  /*6230*/  IMAD.MOV.U32 R13, RZ, RZ, RZ ;  /* 0x000000ffff0d7224 */ /* 0x000fe200078e00ff */
[----:B------:R-:W2:Y:S01]  /*6240*/  LDCU.64 UR4, c[0x4][0x8] ;  /* 0x01000100ff0477ac */ /* 0x000ea20008000a00 */
[----:B-1----:R-:W-:Y:S01]  /*6250*/  MOV R5, UR9 ;  /* 0x0000000900057c02 */ /* 0x002fe20008000f00 */
[----:B------:R-:W-:Y:S01]  /*6260*/  IMAD.U32 R4, RZ, RZ, UR8 ;  /* 0x00000008ff047e24 */ /* 0x000fe2000f8e00ff */
[----:B----4-:R-:W-:Y:S01]  /*6270*/  MOV R7, UR7 ;  /* 0x0000000700077c02 */ /* 0x010fe20008000f00 */
[----:B------:R-:W-:Y:S01]  /*6280*/  IMAD.U32 R6, RZ, RZ, UR6 ;  /* 0x00000006ff067e24 */ /* 0x000fe2000f8e00ff */
[----:B--2---:R-:W-:Y:S01]  /*6290*/  MOV R11, UR5 ;  /* 0x00000005000b7c02 */ /* 0x004fe20008000f00 */
[----:B------:R-:W-:Y:S02]  /*62a0*/  IMAD.U32 R10, RZ, RZ, UR4 ;  /* 0x00000004ff0a7e24 */ /* 0x000fe4000f8e00ff */
[----:B------:R-:W-:Y:S07]  /*62b0*/  LEPC R20, `(.L_x_110) ;  /* 0x000000001014794e */ /* 0x000fee0000000000 */
[----:B---3-5:R-:W-:Y:S05]  /*62c0*/  CALL.ABS.NOINC R14 ;  /* 0x000000000e007343 */ /* 0x028fea0003c00000 */
.L_x_110:
[----:B------:R-:W1:Y:S01]  /*62d0*/  LDCU.64 UR8, c[0x4][0x80] ;  /* 0x01001000ff0877ac */ /* 0x000e620008000a00 */
[----:B------:R-:W2:Y:S01]  /*62e0*/  LDC.64 R2, c[0x4][R2] ;  /* 0x0100000002027b82 */ /* 0x000ea20000000a00 */
[----:B------:R-:W-:Y:S02]  /*62f0*/  HFMA2 R12, -RZ, RZ, 0, 5.9604644775390625e-08 ;  /* 0x00000001ff0c7431 */ /* 0x000fe400000001ff */
[----:B------:R-:W-:Y:S02]  /*6300*/  IMAD.MOV.U32 R8, RZ, RZ, 0x70 ;  /* 0x00000070ff087424 */ /* 0x000fe400078e00ff */
[----:B------:R-:W-:Y:S01]  /*6310*/  IMAD.MOV.U32 R13, RZ, RZ, RZ ;  /* 0x000000ffff0d7224 */ /* 0x000fe200078e00ff */
[----:B------:R-:W3:Y:S01]  /*6320*/  LDCU.64 UR6, c[0x4][0x88] ;  /* 0x01001100ff0677ac */ /* 0x000ee20008000a00 */
[----:B------:R-:W4:Y:S01]  /*6330*/  LDCU.64 UR4, c[0x4][0x8] ;  /* 0x01000100ff0477ac */ /* 0x000f220008000a00 */
[----:B-1----:R-:W-:Y:S02]  /*6340*/  MOV R4, UR8 ;  /* 0x0000000800047c02 */ /* 0x002fe40008000f00 */
[----:B------:R-:W-:Y:S02]  /*6350*/  MOV R5, UR9 ;  /* 0x0000000900057c02 */ /* 0x000fe40008000f00 */
[----:B---3--:R-:W-:Y:S01]  /*6360*/  MOV R7, UR7 ;  /* 0x0000000700077c02 */ /* 0x008fe20008000f00 */
[----:B------:R-:W-:Y:S01]  /*6370*/  IMAD.U32 R6, RZ, RZ, UR6 ;  /* 0x00000006ff067e24 */ /* 0x000fe2000f8e00ff */
[----:B----4-:R-:W-:Y:S01]  /*6380*/  MOV R11, UR5 ;  /* 0x00000005000b7c02 */ /* 0x010fe20008000f00 */
[----:B------:R-:W-:Y:S02]  /*6390*/  IMAD.U32 R10, RZ, RZ, UR4 ;  /* 0x00000004ff0a7e24 */ /* 0x000fe4000f8e00ff */
[----:B------:R-:W-:Y:S07]  /*63a0*/  LEPC R20, `(.L_x_109) ;  /* 0x000000001014794e */ /* 0x000fee0000000000 */
[----:B--2---:R-:W-:Y:S05]  /*63b0*/  CALL.ABS.NOINC R2 ;  /* 0x0000000002007343 */ /* 0x004fea0003c00000 */
.L_x_109:
[----:B------:R-:W-:Y:S05]  /*63c0*/  BSYNC.RECONVERGENT B6 ;  /* 0x0000000000067941 */ /* 0x000fea0003800200 */
.L_x_108:
[C---:B------:R-:W-:Y:S02]  /*63d0*/  ISETP.NE.U32.AND P3, PT, R58.reuse, RZ, PT ;  /* 0x000000ff3a00720c */ /* 0x040fe40003f65070 */
[----:B------:R-:W-:Y:S02]  /*63e0*/  ISETP.NE.U32.AND P0, PT, RZ, UR38, PT ;  /* 0x00000026ff007c0c */ /* 0x000fe4000bf05070 */
[C---:B------:R-:W-:Y:S02]  /*63f0*/  ISETP.NE.AND.EX P3, PT, R59.reuse, RZ, PT, P3 ;  /* 0x000000ff3b00720c */ /* 0x040fe40003f65330 */
[----:B------:R-:W-:Y:S02]  /*6400*/  ISETP.NE.U32.AND P4, PT, R58, RZ, PT ;  /* 0x000000ff3a00720c */ /* 0x000fe40003f85070 */
[----:B------:R-:W-:Y:S02]  /*6410*/  ISETP.NE.AND.EX P0, PT, RZ, UR39, PT, P0 ;  /* 0x00000027ff007c0c */ /* 0x000fe4000bf05300 */
[----:B------:R-:W-:Y:S02]  /*6420*/  ISETP.NE.U32.AND P2, PT, R54, RZ, PT ;  /* 0x000000ff3600720c */ /* 0x000fe40003f45070 */
[----:B------:R-:W-:Y:S02]  /*6430*/  ISETP.NE.U32.AND P1, PT, RZ, UR38, PT ;  /* 0x00000026ff007c0c */ /* 0x000fe4000bf25070 */
[----:B------:R-:W-:Y:S03]  /*6440*/  ISETP.NE.AND.EX P4, PT, R59, RZ, P0, P4 ;  /* 0x000000ff3b00720c */ /* 0x000fe60000785340 */
[----:B------:R-:W-:Y:S10]  /*6450*/  @!P3 BRA `(.L_x_111) ;  /* 0x00000000002cb947 */ /* 0x000ff40003800000 */
[----:B------:R-:W-:Y:S01]  /*6460*/  ISETP.NE.U32.AND P0, PT, R56, RZ, PT ;  /* 0x000000ff3800720c */ /* 0x000fe20003f05070 */
[----:B------:R-:W-:Y:S03]  /*6470*/  IMAD.MOV.U32 R63, RZ, RZ, 0x1 ;  /* 0x00000001ff3f7424 */ /* 0x000fe600078e00ff */
[----:B------:R-:W-:Y:S11]  /*6480*/  ISETP.NE.AND.EX P0, PT, R57, RZ, PT, P0 ;  /* 0x000000ff3900720c */ /* 0x000ff60003f05300 */
[----:B------:R-:W-:Y:S02]  /*6490*/  @!UPT UIADD3 URZ, UPT, UPT, URZ, URZ, URZ ;  /* 0x000000fffffff290 */ /* 0x000fe4000fffe0ff */
[----:B------:R-:W1:Y:S01]  /*64a0*/  @P0 LDC.64 R2, c[0x0][0x888] ;  /* 0x00022200ff020b82 */ /* 0x000e620000000a00 */
[----:B------:R-:W-:Y:S04]  /*64b0*/  @P0 IMAD R0, R58, UR36, RZ ;  /* 0x000000243a000c24 */ /* 0x000fe8000f8e02ff */
[----:B-1----:R-:W-:Y:S04]  /*64c0*/  @P0 IMAD.WIDE R2, R0, 0x4, R2 ;  /* 0x0000000400020825 */ /* 0x002fe800078e0202 */
[----:B------:R-:W-:Y:S01]  /*64d0*/  HFMA2 R0, -RZ, RZ, 0, 5.9604644775390625e-08 ;  /* 0x00000001ff007431 */ /* 0x000fe200000001ff */
[----:B-----5:R1:W5:Y:S04]  /*64e0*/  @P0 LDG.E R35, desc[UR46][R2.64] ;  /* 0x0000002e02230981 */ /* 0x020368000c1e1900 */
[----:B------:R-:W-:Y:S01]  /*64f0*/  @!P0 PRMT R63, R0, 0x7610, R63 ;  /* 0x00007610003f8816 */ /* 0x000fe2000000003f */
[----:B-1----:R-:W2:Y:S06]  /*6500*/  @!P0 LDC R35, c[0x0][0x880] ;  /* 0x00022000ff238b82 */ /* 0x002eac0000000800 */
.L_x_111:
[----:B------:R-:W-:Y:S02]  /*6510*/  ISETP.NE.AND.EX P2, PT, R55, RZ, PT, P2 ;  /* 0x000000ff3700720c */ /* 0x000fe40003f45320 */
[----:B------:R-:W-:Y:S02]  /*6520*/  PLOP3.LUT P0, PT, PT, PT, PT, 0x8, 0x80 ;  /* 0x000000000080781c */ /* 0x000fe40003f0e170 */
[----:B------:R-:W-:Y:S02]  /*6530*/  ISETP.NE.AND.EX P1, PT, RZ, UR39, PT, P1 ;  /* 0x00000027ff007c0c */ /* 0x000fe4000bf25310 */
[----:B------:R-:W-:Y:S07]  /*6540*/  @!P4 PLOP3.LUT P0, PT, P3, PT, PT, 0x80, 0x8 ;  /* 0x000000000008c81c */ /* 0x000fee0001f0f070 */
[----:B------:R-:W-:Y:S06]  /*6550*/  @!P2 BRA `(.L_x_112) ;  /* 0x000000000020a947 */ /* 0x000fec0003800000 */
[----:B------:R-:W-:Y:S04]  /*6560*/  ISETP.NE.U32.AND P2, PT, R52, RZ, PT ;  /* 0x000000ff3400720c */ /* 0x000fe80003f45070 */
[----:B------:R-:W-:Y:S11]  /*6570*/  ISETP.NE.AND.EX P2, PT, R53, RZ, PT, P2 ;  /* 0x000000ff3500720c */ /* 0x000ff60003f45320 */
[----:B------:R-:W-:Y:S02]  /*6580*/  @!UPT UIADD3 URZ, UPT, UPT, URZ, URZ, URZ ;  /* 0x000000fffffff290 */ /* 0x000fe4000fffe0ff */
[----:B------:R-:W1:Y:S01]  /*6590*/  @P2 LDC.64 R2, c[0x0][0x8a8] ;  /* 0x00022a00ff022b82 */ /* 0x000e620000000a00 */
[----:B------:R-:W-:Y:S04]  /*65a0*/  @P2 IMAD R0, R54, UR36, RZ ;  /* 0x0000002436002c24 */ /* 0x000fe8000f8e02ff */
[----:B-1----:R-:W-:Y:S05]  /*65b0*/  @P2 IMAD.WIDE R2, R0, 0x4, R2 ;  /* 0x0000000400022825 */ /* 0x002fea00078e0202 */
[----:B-----5:R1:W5:Y:S02]  /*65c0*/  @P2 LDG.E R32, desc[UR46][R2.64] ;  /* 0x0000002e02202981 */ /* 0x020364000c1e1900 */
[----:B-1----:R-:W3:Y:S02]  /*65d0*/  @!P2 LDC R32, c[0x0][0x8a0] ;  /* 0x00022800ff20ab82 */ /* 0x002ee40000000800 */
.L_x_112:
[----:B--2--5:R-:W-:Y:S01]  /*65e0*/  FSETP.NEU.AND P2, PT, R35, RZ, PT ;  /* 0x000000ff2300720b */ /* 0x024fe20003f4d000 */
[----:B------:R-:W-:Y:S01]  /*65f0*/  IMAD.SHL.U32 R81, R68, 0x2, RZ ;  /* 0x0000000244517824 */ /* 0x000fe200078e00ff */
[----:B------:R-:W-:Y:S01]  /*6600*/  SEL R5, RZ, 0xffffffff, P1 ;  /* 0xffffffffff057807 */ /* 0x000fe20000800000 */
[----:B------:R-:W-:Y:S01]  /*6610*/  BSSY B1, `(.L_x_113) ;  /* 0x0000033000017945 */ /* 0x000fe20003800000 */
[----:B------:R-:W-:Y:S01]  /*6620*/  @!P4 LOP3.LUT P1, RZ, R63, 0xff, RZ, 0xc0, !PT ;  /* 0x000000ff3fffc812 */ /* 0x000fe2000782c0ff */
[----:B------:R-:W-:Y:S01]  /*6630*/  IMAD.MOV.U32 R39, RZ, RZ, 0x1 ;  /* 0x00000001ff277424 */ /* 0x000fe200078e00ff */
[----:B------:R-:W-:Y:S01]  /*6640*/  @!P4 SEL R0, RZ, 0xffffffff, P2 ;  /* 0xffffffffff00c807 */ /* 0x000fe20001000000 */
[C---:B------:R-:W-:Y:S01]  /*6650*/  IMAD R34, R30.reuse, 0x40, R33 ;  /* 0x000000401e227824 */ /* 0x040fe200078e0221 */
[----:B------:R-:W-:Y:S01]  /*6660*/  LOP3.LUT R75, R75, 0x1, RZ, 0x3c, !PT ;  /* 0x000000014b4b7812 */ /* 0x000fe200078e3cff */
[----:B------:R-:W-:Y:S01]  /*6670*/  IMAD.MOV.U32 R38, RZ, RZ, RZ ;  /* 0x000000ffff267224 */ /* 0x000fe200078e00ff */
[----:B------:R-:W-:Y:S02]  /*6680*/  @P0 SEL R0, R5, R0, !P1 ;  /* 0x0000000005000207 */ /* 0x000fe40004800000 */
[----:B------:R-:W-:Y:S02]  /*6690*/  CS2R R50, SRZ ;  /* 0x0000000000327805 */ /* 0x000fe4000001ff00 */
[----:B------:R-:W-:Y:S02]  /*66a0*/  LEA R78, R30, UR44, 0x3 ;  /* 0x0000002c1e4e7c11 */ /* 0x000fe4000f8e18ff */
[----:B------:R-:W-:Y:S02]  /*66b0*/  CS2R R48, SRZ ;  /* 0x0000000000307805 */ /* 0x000fe4000001ff00 */
[----:B------:R-:W-:Y:S02]  /*66c0*/  @!P4 LOP3.LUT R0, R0, 0x1, RZ, 0xc0, !PT ;  /* 0x000000010000c812 */ /* 0x000fe400078ec0ff */
[----:B------:R-:W-:Y:S02]  /*66d0*/  CS2R R42, SRZ ;  /* 0x00000000002a7805 */ /* 0x000fe4000001ff00 */
[----:B------:R-:W-:Y:S02]  /*66e0*/  SHF.L.U32 R3, R74, 0x1f, RZ ;  /* 0x0000001f4a037819 */ /* 0x000fe400000006ff */
[----:B------:R-:W-:Y:S02]  /*66f0*/  CS2R R40, SRZ ;  /* 0x0000000000287805 */ /* 0x000fe4000001ff00 */
[----:B------:R-:W-:Y:S01]  /*6700*/  ISETP.NE.U32.OR P6, PT, R0, 0x1, P4 ;  /* 0x000000010000780c */ /* 0x000fe200027c5470 */
[----:B------:R-:W-:Y:S01]  /*6710*/  VIADD R86, R81, UR44 ;  /* 0x0000002c51567c36 */ /* 0x000fe20008000000 */
[----:B------:R-:W-:Y:S02]  /*6720*/  SEL R0, RZ, 0xffffffff, P2 ;  /* 0xffffffffff007807 */ /* 0x000fe40001000000 */
[----:B------:R-:W-:Y:S02]  /*6730*/  LOP3.LUT P2, R79, R63, 0xff, RZ, 0xc0, !PT ;  /* 0x000000ff3f4f7812 */ /* 0x000fe4000784c0ff */
[----:B------:R-:W-:Y:S02]  /*6740*/  P2R R82, PR, RZ, 0x40 ;  /* 0x00000040ff527803 */ /* 0x000fe40000000000 */
[----:B------:R-:W-:Y:S04]  /*6750*/  @P3 SEL R0, R5, R0, !P2 ;  /* 0x0000000005003207 */ /* 0x000fe80005000000 */
[----:B------:R-:W-:Y:S02]  /*6760*/  LOP3.LUT R0, R0, 0x1, RZ, 0xc0, !PT ;  /* 0x0000000100007812 */ /* 0x000fe400078ec0ff */
[----:B------:R-:W-:Y:S02]  /*6770*/  @P6 SHF.L.U32 R2, R75, 0x1f, RZ ;  /* 0x0000001f4b026819 */ /* 0x000fe400000006ff */
[----:B------:R-:W-:Y:S02]  /*6780*/  ISETP.NE.U32.AND P5, PT, R0, 0x1, PT ;  /* 0x000000010000780c */ /* 0x000fe40003fa5070 */
[----:B------:R-:W1:Y:S02]  /*6790*/  @P6 SYNCS.PHASECHK.TRANS64.TRYWAIT P1, [UR44+0x70], R2 ;  /* 0x00007002ff0065a7 */ /* 0x000e64000802112c */
[----:B------:R-:W-:Y:S01]  /*67a0*/  P2R R84, PR, RZ, 0x20 ;  /* 0x00000020ff547803 */ /* 0x000fe20000000000 */
[----:B------:R2:W4:Y:S01]  /*67b0*/  SYNCS.PHASECHK.TRANS64.TRYWAIT P0, [R78+URZ+0xe0], R3 ;  /* 0x0000e0034e0075a7 */ /* 0x00052200080011ff */
[----:B-1----:R-:W-:Y:S01]  /*67c0*/  @P6 SEL R39, RZ, 0x1, !P1 ;  /* 0x00000001ff276807 */ /* 0x002fe20004800000 */
[----:B--2---:R-:W-:Y:S06]  /*67d0*/  @!P6 BRA `(.L_x_114) ;  /* 0x000000000058e947 */ /* 0x004fec0003800000 */
[C---:B------:R-:W-:Y:S01]  /*67e0*/  VIADD R0, R86.reuse, 0x200 ;  /* 0x0000020056007836 */ /* 0x040fe20000000000 */
[----:B------:R-:W-:Y:S01]  /*67f0*/  LOP3.LUT P6, RZ, R69, 0x40, RZ, 0xc0, !PT ;  /* 0x0000004045ff7812 */ /* 0x000fe200078cc0ff */
[----:B------:R-:W-:Y:S01]  /*6800*/  BSSY B0, `(.L_x_115) ;  /* 0x000000e000007945 */ /* 0x000fe20003800000 */
[----:B------:R-:W-:Y:S01]  /*6810*/  ISETP.NE.AND P2, PT, R39, RZ, PT ;  /* 0x000000ff2700720c */ /* 0x000fe20003f45270 */
[----:B------:R-:W-:Y:S01]  /*6820*/  @P5 VIADD R2, R86, 0x210 ;  /* 0x0000021056025836 */ /* 0x000fe20000000000 */
[----:B------:R-:W-:Y:S01]  /*6830*/  PLOP3.LUT P1, PT, PT, PT, PT, 0x8, 0x80 ;  /* 0x000000000080781c */ /* 0x000fe20003f2e170 */
[----:B------:R-:W-:Y:S01]  /*6840*/  IMAD.MOV.U32 R51, RZ, RZ, RZ ;  /* 0x000000ffff337224 */ /* 0x000fe200078e00ff */
[----:B------:R-:W-:Y:S02]  /*6850*/  @P5 PLOP3.LUT P1, PT, P6, PT, PT, 0x80, 0x8 ;  /* 0x000000000008581c */ /* 0x000fe4000372f070 */
[----:B------:R-:W-:Y:S02]  /*6860*/  CS2R R48, SRZ ;  /* 0x0000000000307805 */ /* 0x000fe4000001ff00 */
[----:B------:R-:W-:Y:S02]  /*6870*/  CS2R R42, SRZ ;  /* 0x00000000002a7805 */ /* 0x000fe4000001ff00 */
[----:B------:R-:W-:Y:S07]  /*6880*/  CS2R R40, SRZ ;  /* 0x0000000000287805 */ /* 0x000fee000001ff00 */
[----:B------:R-:W-:Y:S01]  /*6890*/  @P1 VIADD R2, R0, 0xfffffff0 ;  /* 0xfffffff000021836 */ /* 0x000fe20000000000 */
[----:B------:R-:W-:Y:S06]  /*68a0*/  @P2 BRA `(.L_x_116) ;  /* 0x00000000000c2947 */ /* 0x000fec0003800000 */
[----:B------:R-:W-:Y:S04]  /*68b0*/  SHF.L.U32 R5, R75, 0x1f, RZ ;  /* 0x0000001f4b057819 */ /* 0x000fe800000006ff */
[----:B------:R-:W1:Y:S02]  /*68c0*/  SYNCS.PHASECHK.TRANS64.TRYWAIT P1, [UR44+0x70], R5 ;  /* 0x00007005ff0075a7 */ /* 0x000e64000802112c */
[----:B-1----:R-:W-:Y:S05]  /*68d0*/  @!P1 BRA `(.L_x_117) ;  /* 0x0000003000849947 */ /* 0x002fea0003800000 */
.L_x_116:
[----:B------:R-:W-:Y:S05]  /*68e0*/  BSYNC B0 ;  /* 0x0000000000007941 */ /* 0x000fea0003800000 */
.L_x_115:
[----:B------:R-:W-:Y:S01]  /*68f0*/  ISETP.NE.AND P1, PT, R84, RZ, PT ;  /* 0x000000ff5400720c */ /* 0x000fe20003f25270 */
[----:B------:R-:W-:Y:S11]  /*6900*/  HFMA2 R38, -RZ, RZ, 0, 5.9604644775390625e-08 ;  /* 0x00000001ff267431 */ /* 0x000ff600000001ff */
[----:B------:R-:W-:Y:S01]  /*6910*/  @!UPT UIADD3 URZ, UPT, UPT, URZ, URZ, URZ ;  /* 0x000000fffffff290 */ /* 0x000fe2000fffe0ff */
[----:B------:R2:W1:Y:S04]  /*6920*/  @P1 LDS.128 R48, [R2] ;  /* 0x0000000002301984 */ /* 0x0004680000000c00 */
[----:B------:R2:W1:Y:S02]  /*6930*/  @P1 LDS.128 R40, [R81+UR44+0x200] ;  /* 0x0002002c51281984 */ /* 0x0004640008000c00 */
.L_x_114:
[----:B------:R-:W-:Y:S05]  /*6940*/  BSYNC B1 ;  /* 0x0000000000017941 */ /* 0x000fea0003800000 */
.L_x_113:
[----:B-1----:R-:W-:Y:S04]  /*6950*/  SHF.R.U32.HI R5, RZ, 0x15, R34 ;  /* 0x00000015ff057819 */ /* 0x002fe80000011622 */
[----:B------:R-:W-:Y:S01]  /*6960*/  LOP3.LUT P1, RZ, R5, 0x3, R70, 0x48, !PT ;  /* 0x0000000305ff7812 */ /* 0x000fe20007824846 */
[----:B------:R-:W-:Y:S01]  /*6970*/  @!UPT UIADD3 URZ, UPT, UPT, URZ, URZ, URZ ;  /* 0x000000fffffff290 */ /* 0x000fe2000fffe0ff */
[----:B----4-:R-:W-:Y:S11]  /*6980*/  @P0 BRA `(.L_x_118) ;  /* 0x0000000000080947 */ /* 0x010ff60003800000 */
[----:B------:R-:W1:Y:S02]  /*6990*/  SYNCS.PHASECHK.TRANS64.TRYWAIT P0, [R78+URZ+0xe0], R3 ;  /* 0x0000e0034e0075a7 */ /* 0x000e6400080011ff */
[----:B-1----:R-:W-:Y:S05]  /*69a0*/  @!P0 BRA `(.L_x_119) ;  /* 0x0000003000688947 */ /* 0x002fea0003800000 */
.L_x_118:
[----:B------:R-:W-:Y:S05]  /*69b0*/  @!P1 BRA `(.L_x_120) ;  /* 0x0000000000409947 */ /* 0x000fea0003800000 */
[----:B------:R-:W4:Y:S01]  /*69c0*/  LDCU.64 UR8, c[0x4][0x70] ;  /* 0x01000e00ff0877ac */ /* 0x000f220008000a00 */
[----:B-1----:R-:W-:Y:S01]  /*69d0*/  MOV R3, 0x0 ;  /* 0x0000000000037802 */ /* 0x002fe20000000f00 */
[----:B------:R-:W-:Y:S02]  /*69e0*/  HFMA2 R12, -RZ, RZ, 0, 5.9604644775390625e-08 ;  /* 0x00000001ff0c7431 */ /* 0x000fe400000001ff */
[----:B------:R-:W-:Y:S02]  /*69f0*/  IMAD.MOV.U32 R8, RZ, RZ, 0x192 ;  /* 0x00000192ff087424 */ /* 0x000fe400078e00ff */
[----:B------:R-:W-:Y:S01]  /*6a00*/  IMAD.MOV.U32 R13, RZ, RZ, RZ ;  /* 0x000000ffff0d7224 */ /* 0x000fe200078e00ff */
[----:B------:R-:W1:Y:S01]  /*6a10*/  LDCU.64 UR6, c[0x4][0x78] ;  /* 0x01000f00ff0677ac */ /* 0x000e620008000a00 */
[----:B--2---:R-:W2:Y:S01]  /*6a20*/  LDC.64 R2, c[0x4][R3] ;  /* 0x0100000003027b82 */ /* 0x004ea20000000a00 */
[----:B------:R-:W5:Y:S01]  /*6a30*/  LDCU.64 UR4, c[0x4][0x10] ;  /* 0x01000200ff0477ac */ /* 0x000f620008000a00 */
[----:B----4-:R-:W-:Y:S01]  /*6a40*/  MOV R5, UR9 ;  /* 0x0000000900057c02 */ /* 0x010fe20008000f00 */
[----:B------:R-:W-:Y:S01]  /*6a50*/  IMAD.U32 R4, RZ, RZ, UR8 ;  /* 0x00000008ff047e24 */ /* 0x000fe2000f8e00ff */
[----:B-1----:R-:W-:Y:S01]  /*6a60*/  MOV R7, UR7 ;  /* 0x0000000700077c02 */ /* 0x002fe20008000f00 */
[----:B------:R-:W-:Y:S01]  /*6a70*/  IMAD.U32 R6, RZ, RZ, UR6 ;  /* 0x00000006ff067e24 */ /* 0x000fe2000f8e00ff */
[----:B-----5:R-:W-:Y:S01]  /*6a80*/  MOV R11, UR5 ;  /* 0x00000005000b7c02 */ /* 0x020fe20008000f00 */
[----:B------:R-:W-:Y:S02]  /*6a90*/  IMAD.U32 R10, RZ, RZ, UR4 ;  /* 0x00000004ff0a7e24 */ /* 0x000fe4000f8e00ff */
[----:B------:R-:W-:Y:S07]  /*6aa0*/  LEPC R20, `(.L_x_120) ;  /* 0x000000001014794e */ /* 0x000fee0000000000 */
[----:B--23--:R-:W-:Y:S05]  /*6ab0*/  CALL.ABS.NOINC R2 ;  /* 0x0000000002007343 */ /* 0x00cfea0003c00000 */
.L_x_120:
[----:B------:R-:W-:Y:S05]  /*6ac0*/  WARPSYNC.ALL ;  /* 0x0000000000007948 */ /* 0x000fea0003800000 */
[----:B------:R-:W-:Y:S01]  /*6ad0*/  R2UR UR4, R34 ;  /* 0x00000000220472ca */ /* 0x000fe200000e0000 */
[--C-:B------:R-:W-:Y:S01]  /*6ae0*/  HADD2.F32 R20, -RZ, R40.reuse.H0_H0 ;  /* 0x20000028ff147230 */ /* 0x100fe20000004100 */
[----:B------:R-:W-:Y:S01]  /*6af0*/  MOV R85, 0x10 ;  /* 0x0000001000557802 */ /* 0x000fe20000000f00 */
[----:B------:R-:W-:Y:S01]  /*6b00*/  HADD2.F32 R21, -RZ, R40.H1_H1 ;  /* 0x30000028ff157230 */ /* 0x000fe20000004100 */
[----:B------:R-:W-:Y:S01]  /*6b10*/  LOP3.LUT P6, RZ, R69, 0x40, RZ, 0xc0, !PT ;  /* 0x0000004045ff7812 */ /* 0x000fe200078cc0ff */
[----:B------:R-:W-:Y:S01]  /*6b20*/  HADD2.F32 R36, -RZ, R41.H1_H1 ;  /* 0x30000029ff247230 */ /* 0x000fe20000004100 */
[----:B------:R-:W-:Y:S01]  /*6b30*/  ISETP.NE.AND P0, PT, R76, RZ, PT ;  /* 0x000000ff4c00720c */ /* 0x000fe20003f05270 */
[----:B------:R-:W-:Y:S01]  /*6b40*/  HADD2.F32 R37, -RZ, R43.H0_H0 ;  /* 0x2000002bff257230 */ /* 0x000fe20000004100 */
[----:B------:R-:W-:Y:S01]  /*6b50*/  SEL R85, R85, 0xfffffff0, !P6 ;  /* 0xfffffff055557807 */ /* 0x000fe20007000000 */
[----:B------:R-:W-:Y:S03]  /*6b60*/  BSSY.RECONVERGENT B0, `(.L_x_121) ;  /* 0x000004f000007945 */ /* 0x000fe60003800200 */
[----:B------:R-:W-:Y:S01]  /*6b70*/  IADD3 R83, PT, PT, R86, R85, RZ ;  /* 0x0000005556537210 */ /* 0x000fe20007ffe0ff */
[----:B------:R-:W3:Y:S02]  /*6b80*/  LDTM.x16 R4, tmem[UR4] ;  /* 0x00000004000479ee */ /* 0x000ee40008240000 */
[C---:B---3--:R-:W-:Y:S01]  /*6b90*/  FMUL R0, R32.reuse, R4 ;  /* 0x0000000420007220 */ /* 0x048fe20000400000 */
[C---:B--2---:R-:W-:Y:S01]  /*6ba0*/  FMUL R2, R32.reuse, R5 ;  /* 0x0000000520027220 */ /* 0x044fe20000400000 */
[C---:B-1----:R-:W-:Y:S01]  /*6bb0*/  FMUL R3, R32.reuse, R6 ;  /* 0x0000000620037220 */ /* 0x042fe20000400000 */
[C---:B------:R-:W-:Y:S01]  /*6bc0*/  FMUL R7, R32.reuse, R7 ;  /* 0x0000000720077220 */ /* 0x040fe20000400000 */
[C---:B------:R-:W-:Y:S01]  /*6bd0*/  FFMA R0, R35.reuse, R20, R0 ;  /* 0x0000001423007223 */ /* 0x040fe20000000000 */
[----:B------:R-:W-:Y:S02]  /*6be0*/  HADD2.F32 R20, -RZ, R41.H0_H0 ;  /* 0x20000029ff147230 */ /* 0x000fe40000004100 */
[C---:B------:R-:W-:Y:S01]  /*6bf0*/  FFMA R2, R35.reuse, R21, R2 ;  /* 0x0000001523027223 */ /* 0x040fe20000000002 */
[--C-:B------:R-:W-:Y:S02]  /*6c00*/  HADD2.F32 R21, -RZ, R42.reuse.H0_H0 ;  /* 0x2000002aff157230 */ /* 0x100fe40000004100 */
[C---:B------:R-:W-:Y:S01]  /*6c10*/  FMUL R4, R32.reuse, R8 ;  /* 0x0000000820047220 */ /* 0x040fe20000400000 */
[C---:B------:R-:W-:Y:S01]  /*6c20*/  FMUL R5, R32.reuse, R9 ;  /* 0x0000000920057220 */ /* 0x040fe20000400000 */
[C---:B------:R-:W-:Y:S01]  /*6c30*/  FFMA R3, R35.reuse, R20, R3 ;  /* 0x0000001423037223 */ /* 0x040fe20000000003 */
[----:B------:R-:W-:Y:S02]  /*6c40*/  HADD2.F32 R20, -RZ, R42.H1_H1 ;  /* 0x3000002aff147230 */ /* 0x000fe40000004100 */
[C---:B------:R-:W-:Y:S01]  /*6c50*/  FFMA R7, R35.reuse, R36, R7 ;  /* 0x0000002423077223 */ /* 0x040fe20000000007 */
[C---:B------:R-:W-:Y:S01]  /*6c60*/  FMUL R6, R32.reuse, R10 ;  /* 0x0000000a20067220 */ /* 0x040fe20000400000 */
[----:B------:R-:W-:Y:S02]  /*6c70*/  HADD2.F32 R36, -RZ, R43.H1_H1 ;  /* 0x3000002bff247230 */ /* 0x000fe40000004100 */
[C---:B------:R-:W-:Y:S01]  /*6c80*/  FMUL R11, R32.reuse, R11 ;  /* 0x0000000b200b7220 */ /* 0x040fe20000400000 */
[C---:B------:R-:W-:Y:S01]  /*6c90*/  FFMA R4, R35.reuse, R21, R4 ;  /* 0x0000001523047223 */ /* 0x040fe20000000004 */
[C---:B------:R-:W-:Y:S01]  /*6ca0*/  FFMA R5, R35.reuse, R20, R5 ;  /* 0x0000001423057223 */ /* 0x040fe20000000005 */
[C---:B------:R-:W-:Y:S01]  /*6cb0*/  FFMA R6, R35.reuse, R37, R6 ;  /* 0x0000002523067223 */ /* 0x040fe20000000006 */
[--C-:B------:R-:W-:Y:S02]  /*6cc0*/  HADD2.F32 R20, -RZ, R48.reuse.H0_H0 ;  /* 0x20000030ff147230 */ /* 0x100fe40000004100 */
[C---:B------:R-:W-:Y:S01]  /*6cd0*/  FFMA R11, R35.reuse, R36, R11 ;  /* 0x00000024230b7223 */ /* 0x040fe2000000000b */
[C---:B------:R-:W-:Y:S01]  /*6ce0*/  FMUL R8, R32.reuse, R12 ;  /* 0x0000000c20087220 */ /* 0x040fe20000400000 */
[----:B------:R-:W-:Y:S02]  /*6cf0*/  HADD2.F32 R36, -RZ, R48.H1_H1 ;  /* 0x30000030ff247230 */ /* 0x000fe40000004100 */
[C---:B------:R-:W-:Y:S01]  /*6d00*/  FMUL R9, R32.reuse, R13 ;  /* 0x0000000d20097220 */ /* 0x040fe20000400000 */
[--C-:B------:R-:W-:Y:S02]  /*6d10*/  HADD2.F32 R21, -RZ, R49.reuse.H0_H0 ;  /* 0x20000031ff157230 */ /* 0x100fe40000004100 */
[C---:B------:R-:W-:Y:S01]  /*6d20*/  FMUL R10, R32.reuse, R14 ;  /* 0x0000000e200a7220 */ /* 0x040fe20000400000 */
[C---:B------:R-:W-:Y:S01]  /*6d30*/  FFMA R8, R35.reuse, R20, R8 ;  /* 0x0000001423087223 */ /* 0x040fe20000000008 */
[----:B------:R-:W-:Y:S02]  /*6d40*/  HADD2.F32 R20, -RZ, R49.H1_H1 ;  /* 0x30000031ff147230 */ /* 0x000fe40000004100 */
[C---:B------:R-:W-:Y:S01]  /*6d50*/  FFMA R9, R35.reuse, R36, R9 ;  /* 0x0000002423097223 */ /* 0x040fe20000000009 */
[C---:B------:R-:W-:Y:S01]  /*6d60*/  FMUL R15, R32.reuse, R15 ;  /* 0x0000000f200f7220 */ /* 0x040fe20000400000 */
[C---:B------:R-:W-:Y:S01]  /*6d70*/  FFMA R10, R35.reuse, R21, R10 ;  /* 0x00000015230a7223 */ /* 0x040fe2000000000a */
[--C-:B------:R-:W-:Y:S02]  /*6d80*/  HADD2.F32 R21, -RZ, R50.reuse.H0_H0 ;  /* 0x20000032ff157230 */ /* 0x100fe40000004100 */
[C---:B------:R-:W-:Y:S01]  /*6d90*/  FMUL R12, R32.reuse, R16 ;  /* 0x00000010200c7220 */ /* 0x040fe20000400000 */
[----:B------:R-:W-:Y:S02]  /*6da0*/  HADD2.F32 R36, -RZ, R50.H1_H1 ;  /* 0x30000032ff247230 */ /* 0x000fe40000004100 */
[C---:B------:R-:W-:Y:S01]  /*6db0*/  FFMA R15, R35.reuse, R20, R15 ;  /* 0x00000014230f7223 */ /* 0x040fe2000000000f */
[C---:B------:R-:W-:Y:S01]  /*6dc0*/  FMUL R13, R32.reuse, R17 ;  /* 0x00000011200d7220 */ /* 0x040fe20000400000 */
[--C-:B------:R-:W-:Y:S02]  /*6dd0*/  HADD2.F32 R37, -RZ, R51.reuse.H0_H0 ;  /* 0x20000033ff257230 */ /* 0x100fe40000004100 */
[C---:B------:R-:W-:Y:S01]  /*6de0*/  FMUL R14, R32.reuse, R18 ;  /* 0x00000012200e7220 */ /* 0x040fe20000400000 */
[----:B------:R-:W-:Y:S02]  /*6df0*/  HADD2.F32 R20, -RZ, R51.H1_H1 ;  /* 0x30000033ff147230 */ /* 0x000fe40000004100 */
[----:B------:R-:W-:Y:S01]  /*6e00*/  FMUL R19, R32, R19 ;  /* 0x0000001320137220 */ /* 0x000fe20000400000 */
[----:B------:R-:W-:Y:S01]  /*6e10*/  F2FP.F16.F32.PACK_AB R44, R2, R0 ;  /* 0x00000000022c723e */ /* 0x000fe200000000ff */
[----:B------:R-:W-:Y:S01]  /*6e20*/  FFMA R12, R35, R21, R12 ;  /* 0x00000015230c7223 */ /* 0x000fe2000000000c */
[----:B------:R-:W-:Y:S01]  /*6e30*/  F2FP.F16.F32.PACK_AB R45, R7, R3 ;  /* 0x00000003072d723e */ /* 0x000fe200000000ff */
[----:B------:R-:W-:Y:S01]  /*6e40*/  FFMA R13, R35, R36, R13 ;  /* 0x00000024230d7223 */ /* 0x000fe2000000000d */
[----:B------:R-:W-:Y:S01]  /*6e50*/  F2FP.F16.F32.PACK_AB R46, R5, R4 ;  /* 0x00000004052e723e */ /* 0x000fe200000000ff */
[----:B------:R-:W-:Y:S01]  /*6e60*/  FFMA R14, R35, R37, R14 ;  /* 0x00000025230e7223 */ /* 0x000fe2000000000e */
[----:B------:R-:W-:Y:S01]  /*6e70*/  F2FP.F16.F32.PACK_AB R47, R11, R6 ;  /* 0x000000060b2f723e */ /* 0x000fe200000000ff */
[----:B------:R-:W-:Y:S01]  /*6e80*/  FFMA R19, R35, R20, R19 ;  /* 0x0000001423137223 */ /* 0x000fe20000000013 */
[----:B------:R-:W-:Y:S02]  /*6e90*/  F2FP.F16.F32.PACK_AB R88, R9, R8 ;  /* 0x000000080958723e */ /* 0x000fe400000000ff */
[----:B------:R-:W-:Y:S01]  /*6ea0*/  F2FP.F16.F32.PACK_AB R89, R15, R10 ;  /* 0x0000000a0f59723e */ /* 0x000fe200000000ff */
[----:B------:R1:W-:Y:S01]  /*6eb0*/  STS.128 [R81+UR44+0x200], R44 ;  /* 0x0002002c51007988 */ /* 0x0003e20008000c2c */
[----:B------:R-:W-:Y:S02]  /*6ec0*/  F2FP.F16.F32.PACK_AB R90, R13, R12 ;  /* 0x0000000c0d5a723e */ /* 0x000fe400000000ff */
[----:B------:R-:W-:Y:S05]  /*6ed0*/  F2FP.F16.F32.PACK_AB R91, R19, R14 ;  /* 0x0000000e135b723e */ /* 0x000fea00000000ff */
[----:B------:R1:W-:Y:S01]  /*6ee0*/  STS.128 [R83+0x200], R88 ;  /* 0x0002005853007388 */ /* 0x0003e20000000c00 */
[----:B------:R-:W-:Y:S01]  /*6ef0*/  @!PT LDS RZ, [RZ] ;  /* 0x00000000fffff984 */ /* 0x000fe20000000800 */
[----:B------:R-:W-:Y:S01]  /*6f00*/  @!PT LDS RZ, [RZ] ;  /* 0x00000000fffff984 */ /* 0x000fe20000000800 */
[----:B------:R-:W-:Y:S01]  /*6f10*/  @!PT LDS RZ, [RZ] ;  /* 0x00000000fffff984 */ /* 0x000fe20000000800 */
[----:B------:R-:W-:Y:S01]  /*6f20*/  @!PT LDS RZ, [RZ] ;  /* 0x00000000fffff984 */ /* 0x000fe20000000800 */
[----:B------:R2:W-:Y:S07]  /*6f30*/  MEMBAR.ALL.CTA ;  /* 0x0000000000007992 */ /* 0x0005ee0000008000 */
[----:B--2---:R-:W2:Y:S02]  /*6f40*/  FENCE.VIEW.ASYNC.S ;  /* 0x00000000000073c6 */ /* 0x004ea40000000000 */
[----:B--2---:R-:W-:Y:S06]  /*6f50*/  BAR.SYNC.DEFER_BLOCKING 0x1, 0x80 ;  /* 0x0042000000007b1d */ /* 0x004fec0000010000 */
[----:B------:R-:W-:Y:S05]  /*6f60*/  @P0 BRA `(.L_x_122) ;  /* 0x0000000000380947 */ /* 0x000fea0003800000 */
[----:B------:R-:W-:Y:S02]  /*6f70*/  UIADD3 UR4, UPT, UPT, UR44, 0x200, URZ ;  /* 0x000002002c047890 */ /* 0x000fe4000fffe0ff */
[----:B------:R-:W-:Y:S01]  /*6f80*/  UIADD3 UR8, UP0, UPT, UR50, 0x680, URZ ;  /* 0x0000068032087890 */ /* 0x000fe2000ff1e0ff */
[----:B------:R-:W-:Y:S01]  /*6f90*/  UMOV UR43, UR36 ;  /* 0x00000024002b7c82 */ /* 0x000fe20008000000 */
[----:B------:R-:W-:Y:S02]  /*6fa0*/  UIADD3 UR5, UPT, UPT, UR41, 0x40, URZ ;  /* 0x0000004029057890 */ /* 0x000fe4000fffe0ff */
[----:B------:R-:W-:Y:S01]  /*6fb0*/  MOV R71, UR4 ;  /* 0x0000000400477c02 */ /* 0x000fe20008000f00 */
[----:B------:R-:W-:Y:S02]  /*6fc0*/  UIADD3.X UR9, UPT, UPT, URZ, UR51, URZ, UP0, !UPT ;  /* 0x00000033ff097290 */ /* 0x000fe400087fe4ff */
[----:B------:R-:W-:Y:S01]  /*6fd0*/  UIADD3 UR4, UPT, UPT, UR44, 0xa00, URZ ;  /* 0x00000a002c047890 */ /* 0x000fe2000fffe0ff */
[----:B------:R-:W-:Y:S01]  /*6fe0*/  R2UR UR40, R71 ;  /* 0x00000000472872ca */ /* 0x000fe200000e0000 */
[----:B------:R-:W-:Y:S01]  /*6ff0*/  UMOV UR6, UR42 ;  /* 0x0000002a00067c82 */ /* 0x000fe20008000000 */
[----:B------:R-:W-:Y:S11]  /*7000*/  UMOV UR7, UR36 ;  /* 0x0000002400077c82 */ /* 0x000ff60008000000 */
[----:B------:R2:W-:Y:S01]  /*7010*/  UTMASTG.3D [UR40], [UR8] ;  /* 0x00000028080073b5 */ /* 0x0005e20008010000 */
[----:B------:R2:W-:Y:S01]  /*7020*/  UTMASTG.3D [UR4], [UR8] ;  /* 0x00000004080073b5 */ /* 0x0005e20008010000 */
[----:B------:R0:W-:Y:S01]  /*7030*/  UTMACMDFLUSH ;  /* 0x00000000000079b7 */ /* 0x0001e20000000000 */
[----:B--2---:R-:W-:Y:S04]  /*7040*/  DEPBAR.LE SB0, 0x1 ;  /* 0x000080400000791a */ /* 0x004fe80000000000 */
.L_x_122:
[----:B------:R-:W-:Y:S05]  /*7050*/  BSYNC.RECONVERGENT B0 ;  /* 0x0000000000007941 */ /* 0x000fea0003800200 */
.L_x_121:
[----:B------:R-:W-:Y:S01]  /*7060*/  BAR.SYNC.DEFER_BLOCKING 0x1, 0x80 ;  /* 0x0042000000007b1d */ /* 0x000fe20000010000 */
[----:B------:R-:W-:Y:S01]  /*7070*/  ISETP.NE.AND P1, PT, R82, RZ, PT ;  /* 0x000000ff5200720c */ /* 0x000fe20003f25270 */
[----:B------:R-:W-:Y:S01]  /*7080*/  UISETP.NE.AND UP0, UPT, UR45, URZ, UPT ;  /* 0x000000ff2d00728c */ /* 0x000fe2000bf05270 */
[----:B------:R-:W-:Y:S11]  /*7090*/  LEA R3, R38, UR44, 0x3 ;  /* 0x0000002c26037c11 */ /* 0x000ff6000f8e18ff */
[----:B------:R-:W-:Y:S01]  /*70a0*/  @P1 SHF.L.U32 R2, R75, 0x1f, RZ ;  /* 0x0000001f4b021819 */ /* 0x000fe200000006ff */
[----:B------:R-:W-:Y:S06]  /*70b0*/  BRA.U !UP0, `(.L_x_123) ;  /* 0x0000000108247547 */ /* 0x000fec000b800000 */
[----:B------:R-:W-:Y:S01]  /*70c0*/  IMAD.U32 R5, RZ, RZ, UR48 ;  /* 0x00000030ff057e24 */ /* 0x000fe2000f8e00ff */
[----:B------:R-:W-:Y:S01]  /*70d0*/  MOV R0, UR37 ;  /* 0x0000002500007c02 */ /* 0x000fe20008000f00 */
[----:B------:R-:W-:Y:S03]  /*70e0*/  UIADD3 UR48, UPT, UPT, UR48, 0x1, URZ ;  /* 0x0000000130307890 */ /* 0x000fe6000fffe0ff */
[----:B------:R-:W-:Y:S01]  /*70f0*/  @P1 LEA R5, R5, UR44, 0x3 ;  /* 0x0000002c05051c11 */ /* 0x000fe2000f8e18ff */
[----:B------:R-:W-:Y:S04]  /*7100*/  UISETP.NE.AND UP0, UPT, UR48, 0x4, UPT ;  /* 0x000000043000788c */ /* 0x000fe8000bf05270 */
[----:B------:R-:W-:Y:S01]  /*7110*/  @P1 VIADD R5, R5, 0x90 ;  /* 0x0000009005051836 */ /* 0x000fe20000000000 */
[----:B------:R-:W-:Y:S04]  /*7120*/  USEL UR48, UR48, URZ, UP0 ;  /* 0x000000ff30307287 */ /* 0x000fe80008000000 */
[----:B------:R-:W-:Y:S04]  /*7130*/  @P1 PRMT R0, R0, 0x654, R5 ;  /* 0x0000065400001816 */ /* 0x000fe80000000005 */
[----:B------:R2:W-:Y:S04]  /*7140*/  @P1 SYNCS.ARRIVE.TRANS64.RED.A1T0 RZ, [R0+URZ], RZ ;  /* 0x000000ff00ff19a7 */ /* 0x0005e800081004ff */
.L_x_123:
[----:B------:R-:W3:Y:S01]  /*7150*/  @P1 SYNCS.PHASECHK.TRANS64.TRYWAIT P0, [R3+URZ+0x70], R2 ;  /* 0x00007002030015a7 */ /* 0x000ee200080011ff */
[----:B------:R-:W-:Y:S01]  /*7160*/  BSSY B1, `(.L_x_124) ;  /* 0x0000012000017945 */ /* 0x000fe20003800000 */
[----:B---3--:R-:W-:Y:S03]  /*7170*/  @P1 SEL R39, RZ, 0x1, !P0 ;  /* 0x00000001ff271807 */ /* 0x008fe60004000000 */
[----:B------:R-:W-:Y:S05]  /*7180*/  @!P1 BRA `(.L_x_125) ;  /* 0x00000000003c9947 */ /* 0x000fea0003800000 */
[----:B------:R-:W-:Y:S01]  /*7190*/  ISETP.NE.AND P1, PT, R84, RZ, PT ;  /* 0x000000ff5400720c */ /* 0x000fe20003f25270 */
[----:B------:R-:W-:Y:S01]  /*71a0*/  BSSY B0, `(.L_x_126) ;  /* 0x0000009000007945 */ /* 0x000fe20003800000 */
[----:B------:R-:W-:Y:S11]  /*71b0*/  ISETP.NE.AND P0, PT, R39, RZ, PT ;  /* 0x000000ff2700720c */ /* 0x000ff60003f05270 */
[----:B------:R-:W-:Y:S05]  /*71c0*/  @P1 IMAD R4, R38, 0x1000, R81 ;  /* 0x0000100026041824 */ /* 0x000fea00078e0251 */
[----:B------:R-:W-:Y:S05]  /*71d0*/  @P1 IADD3 R2, PT, PT, R4, UR44, RZ ;  /* 0x0000002c04021c10 */ /* 0x000fea000fffe0ff */
[----:B------:R-:W-:Y:S01]  /*71e0*/  @P1 IMAD.IADD R2, R85, 0x1, R2 ;  /* 0x0000000155021824 */ /* 0x000fe200078e0202 */
[----:B------:R-:W-:Y:S06]  /*71f0*/  @P0 BRA `(.L_x_127) ;  /* 0x00000000000c0947 */ /* 0x000fec0003800000 */
[----:B--2---:R-:W-:Y:S04]  /*7200*/  SHF.L.U32 R0, R75, 0x1f, RZ ;  /* 0x0000001f4b007819 */ /* 0x004fe800000006ff */
[----:B------:R-:W2:Y:S02]  /*7210*/  SYNCS.PHASECHK.TRANS64.TRYWAIT P0, [R3+URZ+0x70], R0 ;  /* 0x00007000030075a7 */ /* 0x000ea400080011ff */
[----:B--2---:R-:W-:Y:S05]  /*7220*/  @!P0 BRA `(.L_x_128) ;  /* 0x00000028005c8947 */ /* 0x004fea0003800000 */
.L_x_127:
[----:B------:R-:W-:Y:S05]  /*7230*/  BSYNC B0 ;  /* 0x0000000000007941 */ /* 0x000fea0003800000 */
.L_x_126:
[----:B------:R-:W-:Y:S02]  /*7240*/  ISETP.NE.AND P0, PT, R84, RZ, PT ;  /* 0x000000ff5400720c */ /* 0x000fe40003f05270 */
[----:B------:R-:W-:Y:S11]  /*7250*/  IADD3 R38, PT, PT, R38, 0x1, RZ ;  /* 0x0000000126267810 */ /* 0x000ff60007ffe0ff */
[----:B------:R3:W4:Y:S04]  /*7260*/  @P0 LDS.128 R40, [R4+UR44+0x200] ;  /* 0x0002002c04280984 */ /* 0x0007280008000c00 */
[----:B------:R3:W1:Y:S02]  /*7270*/  @P0 LDS.128 R48, [R2+0x200] ;  /* 0x0002000002300984 */ /* 0x0006640000000c00 */
.L_x_125:
[----:B------:R-:W-:Y:S05]  /*7280*/  BSYNC B1 ;  /* 0x0000000000017941 */ /* 0x000fea0003800000 */
.L_x_124:
[----:B--2---:R-:W-:Y:S05]  /*7290*/  VIADD R3, R34, 0x10 ;  /* 0x0000001022037836 */ /* 0x004fea0000000000 */
[----:B------:R-:W-:Y:S04]  /*72a0*/  SHF.R.U32.HI R3, RZ, 0x15, R3 ;  /* 0x00000015ff037819 */ /* 0x000fe80000011603 */
[----:B------:R-:W-:Y:S11]  /*72b0*/  LOP3.LUT P0, RZ, R3, 0x3, R70, 0x48, !PT ;  /* 0x0000000303ff7812 */ /* 0x000ff60007804846 */
[----:B------:R-:W-:Y:S02]  /*72c0*/  @!UPT UIADD3 URZ, UPT, UPT, URZ, URZ, URZ ;  /* 0x000000fffffff290 */ /* 0x000fe4000fffe0ff */
[----:B------:R-:W-:Y:S05]  /*72d0*/  @!P0 BRA `(.L_x_129) ;  /* 0x0000000000408947 */ /* 0x000fea0003800000 */
[----:B------:R-:W2:Y:S01]  /*72e0*/  LDCU.64 UR8, c[0x4][0x70] ;  /* 0x01000e00ff0877ac */ /* 0x000ea20008000a00 */
[----:B------:R-:W-:Y:S01]  /*72f0*/  MOV R3, 0x0 ;  /* 0x0000000000037802 */ /* 0x000fe20000000f00 */
[----:B------:R-:W-:Y:S02]  /*7300*/  HFMA2 R12, -RZ, RZ, 0, 5.9604644775390625e-08 ;  /* 0x00000001ff0c7431 */ /* 0x000fe400000001ff */
[----:B------:R-:W-:Y:S02]  /*7310*/  IMAD.MOV.U32 R8, RZ, RZ, 0x192 ;  /* 0x00000192ff087424 */ /* 0x000fe400078e00ff */
[----:B------:R-:W-:Y:S01]  /*7320*/  IMAD.MOV.U32 R13, RZ, RZ, RZ ;  /* 0x000000ffff0d7224 */ /* 0x000fe200078e00ff */
[----:B------:R-:W5:Y:S01]  /*7330*/  LDCU.64 UR6, c[0x4][0x78] ;  /* 0x01000f00ff0677ac */ /* 0x000f620008000a00 */
[----:B---3--:R-:W3:Y:S01]  /*7340*/  LDC.64 R2, c[0x4][R3] ;  /* 0x0100000003027b82 */ /* 0x008ee20000000a00 */
[----:B------:R-:W4:Y:S01]  /*7350*/  LDCU.64 UR4, c[0x4][0x10] ;  /* 0x01000200ff0477ac */ /* 0x000f220008000a00 */
[----:B--2---:R-:W-:Y:S01]  /*7360*/  MOV R5, UR9 ;  /* 0x0000000900057c02 */ /* 0x004fe20008000f00 */
[----:B------:R-:W-:Y:S01]  /*7370*/  IMAD.U32 R4, RZ, RZ, UR8 ;  /* 0x00000008ff047e24 */ /* 0x000fe2000f8e00ff */
[----:B-----5:R-:W-:Y:S01]  /*7380*/  MOV R7, UR7 ;  /* 0x0000000700077c02 */ /* 0x020fe20008000f00 */
[----:B------:R-:W-:Y:S01]  /*7390*/  IMAD.U32 R6, RZ, RZ, UR6 ;  /* 0x00000006ff067e24 */ /* 0x000fe2000f8e00ff */
[----:B----4-:R-:W-:Y:S01]  /*73a0*/  MOV R11, UR5 ;  /* 0x00000005000b7c02 */ /* 0x010fe20008000f00 */
[----:B------:R-:W-:Y:S02]  /*73b0*/  IMAD.U32 R10, RZ, RZ, UR4 ;  /* 0x00000004ff0a7e24 */ /* 0x000fe4000f8e00ff */
[----:B------:R-:W-:Y:S07]  /*73c0*/  LEPC R20, `(.L_x_129) ;  /* 0x000000001014794e */ /* 0x000fee0000000000 */
[----:B-1-3--:R-:W-:Y:S05]  /*73d0*/  CALL.ABS.NOINC R2 ;  /* 0x0000000002007343 */ /* 0x00afea0003c00000 */
.L_x_129:
[----:B------:R-:W-:Y:S01]  /*73e0*/  ISETP.NE.AND P6, PT, R82, RZ, PT ;  /* 0x000000ff5200720c */ /* 0x000fe20003fc5270 */
[----:B------:R-:W-:Y:S05]  /*73f0*/  WARPSYNC.ALL ;  /* 0x0000000000007948 */ /* 0x000fea0003800000 */
[----:B------:R-:W-:Y:S01]  /*7400*/  R2UR UR4, R34 ;  /* 0x00000000220472ca */ /* 0x000fe200000e0000 */
[--C-:B----4-:R-:W-:Y:S01]  /*7410*/  HADD2.F32 R20, -RZ, R40.reuse.H0_H0 ;  /* 0x20000028ff147230 */ /* 0x110fe20000004100 */
[----:B------:R-:W-:Y:S01]  /*7420*/  ISETP.NE.AND P0, PT, R76, RZ, PT ;  /* 0x000000ff4c00720c */ /* 0x000fe20003f05270 */
[----:B------:R-:W-:Y:S01]  /*7430*/  HADD2.F32 R21, -RZ, R40.H1_H1 ;  /* 0x30000028ff157230 */ /* 0x000fe20000004100 */
[----:B------:R-:W-:Y:S01]  /*7440*/  MOV R86, UR48 ;  /* 0x0000003000567c02 */ /* 0x000fe20008000f00 */
[--C-:B------:R-:W-:Y:S01]  /*7450*/  HADD2.F32 R36, -RZ, R41.reuse.H1_H1 ;  /* 0x30000029ff247230 */ /* 0x100fe20000004100 */
[----:B------:R-:W-:Y:S01]  /*7460*/  MOV R87, UR37 ;  /* 0x0000002500577c02 */ /* 0x000fe20008000f00 */
[----:B-1----:R-:W-:Y:S01]  /*7470*/  HADD2.F32 R37, -RZ, R48.H0_H0 ;  /* 0x20000030ff257230 */ /* 0x002fe20000004100 */
[----:B------:R-:W-:Y:S01]  /*7480*/  @P6 LEA R86, R86, UR44, 0x3 ;  /* 0x0000002c56566c11 */ /* 0x000fe2000f8e18ff */
[----:B------:R-:W-:Y:S01]  /*7490*/  BSSY.RECONVERGENT B0, `(.L_x_130) ;  /* 0x0000052000007945 */ /* 0x000fe20003800200 */
[----:B------:R-:W-:Y:S02]  /*74a0*/  @P6 SHF.L.U32 R92, R75, 0x1f, RZ ;  /* 0x0000001f4b5c6819 */ /* 0x000fe400000006ff */
[----:B------:R-:W-:Y:S01]  /*74b0*/  @P6 IADD3 R86, PT, PT, R86, 0x90, RZ ;  /* 0x0000009056566810 */ /* 0x000fe20007ffe0ff */
[----:B---3--:R-:W1:Y:S03]  /*74c0*/  LDTM.x16 R4, tmem[UR4+0x10] ;  /* 0x00001004000479ee */ /* 0x008e660008240000 */
[----:B------:R-:W-:Y:S02]  /*74d0*/  @P6 PRMT R86, R87, 0x654, R86 ;  /* 0x0000065457566816 */ /* 0x000fe40000000056 */
[----:B------:R-:W-:Y:S01]  /*74e0*/  LEA R87, R38, UR44, 0x3 ;  /* 0x0000002c26577c11 */ /* 0x000fe2000f8e18ff */
[C---:B-1----:R-:W-:Y:S01]  /*74f0*/  FMUL R0, R32.reuse, R4 ;  /* 0x0000000420007220 */ /* 0x042fe20000400000 */
[C---:B------:R-:W-:Y:S01]  /*7500*/  FMUL R2, R32.reuse, R5 ;  /* 0x0000000520027220 */ /* 0x040fe20000400000 */
[C---:B------:R-:W-:Y:S01]  /*7510*/  FMUL R3, R32.reuse, R6 ;  /* 0x0000000620037220 */ /* 0x040fe20000400000 */
[C---:B------:R-:W-:Y:S01]  /*7520*/  FMUL R7, R32.reuse, R7 ;  /* 0x0000000720077220 */ /* 0x040fe20000400000 */
[C---:B------:R-:W-:Y:S01]  /*7530*/  FFMA R0, R35.reuse, R20, R0 ;  /* 0x0000001423007223 */ /* 0x040fe20000000000 */
[----:B------:R-:W-:Y:S02]  /*7540*/  HADD2.F32 R20, -RZ, R41.H0_H0 ;  /* 0x20000029ff147230 */ /* 0x000fe40000004100 */
[C---:B------:R-:W-:Y:S01]  /*7550*/  FFMA R2, R35.reuse, R21, R2 ;  /* 0x0000001523027223 */ /* 0x040fe20000000002 */
[C---:B------:R-:W-:Y:S01]  /*7560*/  FMUL R4, R32.reuse, R8 ;  /* 0x0000000820047220 */ /* 0x040fe20000400000 */
[C---:B------:R-:W-:Y:S01]  /*7570*/  FMUL R5, R32.reuse, R9 ;  /* 0x0000000920057220 */ /* 0x040fe20000400000 */
[--C-:B------:R-:W-:Y:S02]  /*7580*/  HADD2.F32 R21, -RZ, R43.reuse.H0_H0 ;  /* 0x2000002bff157230 */ /* 0x100fe40000004100 */
[C---:B------:R-:W-:Y:S01]  /*7590*/  FFMA R3, R35.reuse, R20, R3 ;  /* 0x0000001423037223 */ /* 0x040fe20000000003 */
[--C-:B------:R-:W-:Y:S02]  /*75a0*/  HADD2.F32 R20, -RZ, R42.reuse.H0_H0 ;  /* 0x2000002aff147230 */ /* 0x100fe40000004100 */
[C---:B------:R-:W-:Y:S01]  /*75b0*/  FFMA R7, R35.reuse, R36, R7 ;  /* 0x0000002423077223 */ /* 0x040fe20000000007 */
[C---:B------:R-:W-:Y:S01]  /*75c0*/  FMUL R6, R32.reuse, R10 ;  /* 0x0000000a20067220 */ /* 0x040fe20000400000 */
[----:B------:R-:W-:Y:S02]  /*75d0*/  HADD2.F32 R36, -RZ, R43.H1_H1 ;  /* 0x3000002bff247230 */ /* 0x000fe40000004100 */
[C---:B------:R-:W-:Y:S01]  /*75e0*/  FMUL R11, R32.reuse, R11 ;  /* 0x0000000b200b7220 */ /* 0x040fe20000400000 */
[C---:B------:R-:W-:Y:S01]  /*75f0*/  FFMA R4, R35.reuse, R20, R4 ;  /* 0x0000001423047223 */ /* 0x040fe20000000004 */
[----:B------:R-:W-:Y:S02]  /*7600*/  HADD2.F32 R20, -RZ, R42.H1_H1 ;  /* 0x3000002aff147230 */ /* 0x000fe40000004100 */
[C---:B------:R-:W-:Y:S01]  /*7610*/  FMUL R8, R32.reuse, R12 ;  /* 0x0000000c20087220 */ /* 0x040fe20000400000 */
[C---:B------:R-:W-:Y:S01]  /*7620*/  FMUL R9, R32.reuse, R13 ;  /* 0x0000000d20097220 */ /* 0x040fe20000400000 */
[C---:B------:R-:W-:Y:S01]  /*7630*/  FMUL R10, R32.reuse, R14 ;  /* 0x0000000e200a7220 */ /* 0x040fe20000400000 */
[C---:B------:R-:W-:Y:S01]  /*7640*/  FMUL R15, R32.reuse, R15 ;  /* 0x0000000f200f7220 */ /* 0x040fe20000400000 */
[C---:B------:R-:W-:Y:S01]  /*7650*/  FFMA R5, R35.reuse, R20, R5 ;  /* 0x0000001423057223 */ /* 0x040fe20000000005 */
[----:B------:R-:W-:Y:S02]  /*7660*/  HADD2.F32 R20, -RZ, R48.H1_H1 ;  /* 0x30000030ff147230 */ /* 0x000fe40000004100 */
[C---:B------:R-:W-:Y:S01]  /*7670*/  FFMA R6, R35.reuse, R21, R6 ;  /* 0x0000001523067223 */ /* 0x040fe20000000006 */
[C---:B------:R-:W-:Y:S01]  /*7680*/  FFMA R11, R35.reuse, R36, R11 ;  /* 0x00000024230b7223 */ /* 0x040fe2000000000b */
[C---:B------:R-:W-:Y:S01]  /*7690*/  FFMA R8, R35.reuse, R37, R8 ;  /* 0x0000002523087223 */ /* 0x040fe20000000008 */
[--C-:B------:R-:W-:Y:S02]  /*76a0*/  HADD2.F32 R21, -RZ, R49.reuse.H0_H0 ;  /* 0x20000031ff157230 */ /* 0x100fe40000004100 */
[C---:B------:R-:W-:Y:S01]  /*76b0*/  FFMA R9, R35.reuse, R20, R9 ;  /* 0x0000001423097223 */ /* 0x040fe20000000009 */
[----:B------:R-:W-:Y:S02]  /*76c0*/  HADD2.F32 R20, -RZ, R49.H1_H1 ;  /* 0x30000031ff147230 */ /* 0x000fe40000004100 */
[C---:B------:R-:W-:Y:S01]  /*76d0*/  FMUL R12, R32.reuse, R16 ;  /* 0x00000010200c7220 */ /* 0x040fe20000400000 */
[C---:B------:R-:W-:Y:S01]  /*76e0*/  FMUL R13, R32.reuse, R17 ;  /* 0x00000011200d7220 */ /* 0x040fe20000400000 */
[C---:B------:R-:W-:Y:S01]  /*76f0*/  FFMA R10, R35.reuse, R21, R10 ;  /* 0x00000015230a7223 */ /* 0x040fe2000000000a */
[--C-:B------:R-:W-:Y:S02]  /*7700*/  HADD2.F32 R21, -RZ, R50.reuse.H0_H0 ;  /* 0x20000032ff157230 */ /* 0x100fe40000004100 */
[C---:B------:R-:W-:Y:S01]  /*7710*/  FFMA R15, R35.reuse, R20, R15 ;  /* 0x00000014230f7223 */ /* 0x040fe2000000000f */
[----:B------:R-:W-:Y:S02]  /*7720*/  HADD2.F32 R20, -RZ, R50.H1_H1 ;  /* 0x30000032ff147230 */ /* 0x000fe40000004100 */
[C---:B------:R-:W-:Y:S01]  /*7730*/  FMUL R14, R32.reuse, R18 ;  /* 0x00000012200e7220 */ /* 0x040fe20000400000 */
[--C-:B------:R-:W-:Y:S02]  /*7740*/  HADD2.F32 R37, -RZ, R51.reuse.H0_H0 ;  /* 0x20000033ff257230 */ /* 0x100fe40000004100 */
[----:B------:R-:W-:Y:S01]  /*7750*/  FMUL R19, R32, R19 ;  /* 0x0000001320137220 */ /* 0x000fe20000400000 */
[----:B------:R-:W-:Y:S01]  /*7760*/  HADD2.F32 R36, -RZ, R51.H1_H1 ;  /* 0x30000033ff247230 */ /* 0x000fe20000004100 */
        /* <DEDUP_REMOVED lines=22> */
[----:B------:R-:W-:Y:S02]  /*78d0*/  UIADD3 UR12, UP0, UPT, UR50, 0x680, URZ ;  /* 0x00000680320c7890 */ /* 0x000fe4000ff1e0ff */
[----:B------:R-:W-:Y:S02]  /*78e0*/  UIADD3 UR9, UPT, UPT, UR41, 0x10, URZ ;  /* 0x0000001029097890 */ /* 0x000fe4000fffe0ff */
[----:B------:R-:W-:Y:S02]  /*78f0*/  UIADD3 UR8, UPT, UPT, UR44, 0x1200, URZ ;  /* 0x000012002c087890 */ /* 0x000fe4000fffe0ff */
[----:B------:R-:W-:Y:S01]  /*7900*/  UIADD3.X UR13, UPT, UPT, URZ, UR51, URZ, UP0, !UPT ;  /* 0x00000033ff0d7290 */ /* 0x000fe200087fe4ff */
[----:B------:R-:W-:Y:S01]  /*7910*/  UMOV UR10, UR42 ;  /* 0x0000002a000a7c82 */ /* 0x000fe20008000000 */
[----:B------:R-:W-:Y:S01]  /*7920*/  UMOV UR11, UR36 ;  /* 0x00000024000b7c82 */ /* 0x000fe20008000000 */
[----:B------:R-:W-:Y:S02]  /*7930*/  UIADD3 UR5, UPT, UPT, UR41, 0x50, URZ ;  /* 0x0000005029057890 */ /* 0x000fe4000fffe0ff */
[----:B------:R-:W-:Y:S01]  /*7940*/  UIADD3 UR4, UPT, UPT, UR44, 0x1a00, URZ ;  /* 0x00001a002c047890 */ /* 0x000fe2000fffe0ff */
[----:B------:R-:W-:Y:S03]  /*7950*/  UMOV UR6, UR42 ;  /* 0x0000002a00067c82 */ /* 0x000fe60008000000 */
[----:B------:R2:W-:Y:S01]  /*7960*/  UTMASTG.3D [UR8], [UR12] ;  /* 0x000000080c0073b5 */ /* 0x0005e20008010000 */
[----:B------:R-:W-:Y:S04]  /*7970*/  UMOV UR7, UR36 ;  /* 0x0000002400077c82 */ /* 0x000fe80008000000 */
[----:B------:R2:W-:Y:S01]  /*7980*/  UTMASTG.3D [UR4], [UR12] ;  /* 0x000000040c0073b5 */ /* 0x0005e20008010000 */
[----:B------:R0:W-:Y:S01]  /*7990*/  UTMACMDFLUSH ;  /* 0x00000000000079b7 */ /* 0x0001e20000000000 */
[----:B--2---:R-:W-:Y:S04]  /*79a0*/  DEPBAR.LE SB0, 0x1 ;  /* 0x000080400000791a */ /* 0x004fe80000000000 */
.L_x_131:
[----:B------:R-:W-:Y:S05]  /*79b0*/  BSYNC.RECONVERGENT B0 ;  /* 0x0000000000007941 */ /* 0x000fea0003800200 */
.L_x_130:
[----:B------:R-:W-:Y:S01]  /*79c0*/  BAR.SYNC.DEFER_BLOCKING 0x1, 0x80 ;  /* 0x0042000000007b1d */ /* 0x000fe20000010000 */
[----:B------:R-:W-:Y:S04]  /*79d0*/  UIADD3 UR40, UPT, UPT, UR48, 0x1, URZ ;  /* 0x0000000130287890 */ /* 0x000fe8000fffe0ff */
[----:B------:R-:W-:Y:S04]  /*79e0*/  UISETP.NE.AND UP0, UPT, UR40, 0x4, UPT ;  /* 0x000000042800788c */ /* 0x000fe8000bf05270 */
[----:B------:R-:W-:Y:S01]  /*79f0*/  USEL UR40, UR40, URZ, UP0 ;  /* 0x000000ff28287287 */ /* 0x000fe20008000000 */
[----:B------:R2:W-:Y:S01]  /*7a00*/  @P6 SYNCS.ARRIVE.TRANS64.RED.A1T0 RZ, [R86+URZ], RZ ;  /* 0x000000ff56ff69a7 */ /* 0x0005e200081004ff */
[----:B------:R-:W-:Y:S01]  /*7a10*/  BSSY B1, `(.L_x_132) ;  /* 0x0000013000017945 */ /* 0x000fe20003800000 */
[----:B------:R-:W3:Y:S02]  /*7a20*/  @P6 SYNCS.PHASECHK.TRANS64.TRYWAIT P0, [R87+URZ+0x70], R92 ;  /* 0x0000705c570065a7 */ /* 0x000ee400080011ff */
[----:B---3--:R-:W-:Y:S01]  /*7a30*/  @P6 SEL R39, RZ, 0x1, !P0 ;  /* 0x00000001ff276807 */ /* 0x008fe20004000000 */
[----:B--2---:R-:W-:Y:S06]  /*7a40*/  @!P6 BRA `(.L_x_133) ;  /* 0x00000000003ce947 */ /* 0x004fec0003800000 */
[----:B------:R-:W-:Y:S01]  /*7a50*/  ISETP.NE.AND P1, PT, R84, RZ, PT ;  /* 0x000000ff5400720c */ /* 0x000fe20003f25270 */
[----:B------:R-:W-:Y:S01]  /*7a60*/  BSSY B0, `(.L_x_134) ;  /* 0x0000009000007945 */ /* 0x000fe20003800000 */
[----:B------:R-:W-:Y:S11]  /*7a70*/  ISETP.NE.AND P0, PT, R39, RZ, PT ;  /* 0x000000ff2700720c */ /* 0x000ff60003f05270 */
[----:B------:R-:W-:Y:S05]  /*7a80*/  @P1 IMAD R2, R38, 0x1000, R81 ;  /* 0x0000100026021824 */ /* 0x000fea00078e0251 */
[----:B------:R-:W-:Y:S05]  /*7a90*/  @P1 IADD3 R0, PT, PT, R2, UR44, RZ ;  /* 0x0000002c02001c10 */ /* 0x000fea000fffe0ff */
[----:B------:R-:W-:Y:S01]  /*7aa0*/  @P1 IMAD.IADD R0, R85, 0x1, R0 ;  /* 0x0000000155001824 */ /* 0x000fe200078e0200 */
[----:B------:R-:W-:Y:S06]  /*7ab0*/  @P0 BRA `(.L_x_135) ;  /* 0x00000000000c0947 */ /* 0x000fec0003800000 */
[----:B------:R-:W-:Y:S04]  /*7ac0*/  SHF.L.U32 R4, R75, 0x1f, RZ ;  /* 0x0000001f4b047819 */ /* 0x000fe800000006ff */
[----:B------:R-:W2:Y:S02]  /*7ad0*/  SYNCS.PHASECHK.TRANS64.TRYWAIT P0, [R87+URZ+0x70], R4 ;  /* 0x00007004570075a7 */ /* 0x000ea400080011ff */
[----:B--2---:R-:W-:Y:S05]  /*7ae0*/  @!P0 BRA `(.L_x_136) ;  /* 0x0000002000408947 */ /* 0x004fea0003800000 */
.L_x_135:
[----:B------:R-:W-:Y:S05]  /*7af0*/  BSYNC B0 ;  /* 0x0000000000007941 */ /* 0x000fea0003800000 */
.L_x_134:
[----:B------:R-:W-:Y:S02]  /*7b00*/  ISETP.NE.AND P0, PT, R84, RZ, PT ;  /* 0x000000ff5400720c */ /* 0x000fe40003f05270 */
[----:B------:R-:W-:Y:S11]  /*7b10*/  IADD3 R38, PT, PT, R38, 0x1, RZ ;  /* 0x0000000126267810 */ /* 0x000ff60007ffe0ff */
[----:B------:R3:W4:Y:S04]  /*7b20*/  @P0 LDS.128 R40, [R2+UR44+0x200] ;  /* 0x0002002c02280984 */ /* 0x0007280008000c00 */
[----:B------:R3:W1:Y:S02]  /*7b30*/  @P0 LDS.128 R48, [R0+0x200] ;  /* 0x0002000000300984 */ /* 0x0006640000000c00 */
.L_x_133:
[----:B------:R-:W-:Y:S05]  /*7b40*/  BSYNC B1 ;  /* 0x0000000000017941 */ /* 0x000fea0003800000 */
.L_x_132:
[----:B------:R-:W-:Y:S05]  /*7b50*/  VIADD R3, R34, 0x20 ;  /* 0x0000002022037836 */ /* 0x000fea0000000000 */
[----:B------:R-:W-:Y:S04]  /*7b60*/  SHF.R.U32.HI R3, RZ, 0x15, R3 ;  /* 0x00000015ff037819 */ /* 0x000fe80000011603 */
[----:B------:R-:W-:Y:S11]  /*7b70*/  LOP3.LUT P0, RZ, R3, 0x3, R70, 0x48, !PT ;  /* 0x0000000303ff7812 */ /* 0x000ff60007804846 */
[----:B------:R-:W-:Y:S02]  /*7b80*/  @!UPT UIADD3 URZ, UPT, UPT, URZ, URZ, URZ ;  /* 0x000000fffffff290 */ /* 0x000fe4000fffe0ff */
[----:B------:R-:W-:Y:S05]  /*7b90*/  @!P0 BRA `(.L_x_137) ;  /* 0x0000000000408947 */ /* 0x000fea0003800000 */
[----:B------:R-:W5:Y:S01]  /*7ba0*/  LDCU.64 UR8, c[0x4][0x70] ;  /* 0x01000e00ff0877ac */ /* 0x000f620008000a00 */
[----:B------:R-:W-:Y:S01]  /*7bb0*/  MOV R3, 0x0 ;  /* 0x0000000000037802 */ /* 0x000fe20000000f00 */
[----:B------:R-:W-:Y:S02]  /*7bc0*/  HFMA2 R12, -RZ, RZ, 0, 5.9604644775390625e-08 ;  /* 0x00000001ff0c7431 */ /* 0x000fe400000001ff */
[----:B------:R-:W-:Y:S02]  /*7bd0*/  IMAD.MOV.U32 R8, RZ, RZ, 0x192 ;  /* 0x00000192ff087424 */ /* 0x000fe400078e00ff */
[----:B------:R-:W-:Y:S01]  /*7be0*/  IMAD.MOV.U32 R13, RZ, RZ, RZ ;  /* 0x000000ffff0d7224 */ /* 0x000fe200078e00ff */
[----:B------:R-:W4:Y:S01]  /*7bf0*/  LDCU.64 UR6, c[0x4][0x78] ;  /* 0x01000f00ff0677ac */ /* 0x000f220008000a00 */
[----:B---3--:R-:W3:Y:S01]  /*7c00*/  LDC.64 R2, c[0x4][R3] ;  /* 0x0100000003027b82 */ /* 0x008ee20000000a00 */
[----:B------:R-:W1:Y:S01]  /*7c10*/  LDCU.64 UR4, c[0x4][0x10] ;  /* 0x01000200ff0477ac */ /* 0x000e620008000a00 */
[----:B-----5:R-:W-:Y:S01]  /*7c20*/  MOV R5, UR9 ;  /* 0x0000000900057c02 */ /* 0x020fe20008000f00 */
[----:B--2---:R-:W-:Y:S01]  /*7c30*/  IMAD.U32 R4, RZ, RZ, UR8 ;  /* 0x00000008ff047e24 */ /* 0x004fe2000f8e00ff */
[----:B----4-:R-:W-:Y:S01]  /*7c40*/  MOV R7, UR7 ;  /* 0x0000000700077c02 */ /* 0x010fe20008000f00 */
[----:B------:R-:W-:Y:S01]  /*7c50*/  IMAD.U32 R6, RZ, RZ, UR6 ;  /* 0x00000006ff067e24 */ /* 0x000fe2000f8e00ff */
[----:B-1----:R-:W-:Y:S01]  /*7c60*/  MOV R11, UR5 ;  /* 0x00000005000b7c02 */ /* 0x002fe20008000f00 */
[----:B------:R-:W-:Y:S02]  /*7c70*/  IMAD.U32 R10, RZ, RZ, UR4 ;  /* 0x00000004ff0a7e24 */ /* 0x000fe4000f8e00ff */
[----:B------:R-:W-:Y:S07]  /*7c80*/  LEPC R20, `(.L_x_137) ;  /* 0x000000001014794e */ /* 0x000fee0000000000 */
[----:B---3--:R-:W-:Y:S05]  /*7c90*/  CALL.ABS.NOINC R2 ;  /* 0x0000000002007343 */ /* 0x008fea0003c00000 */
.L_x_137:
        /* <DEDUP_REMOVED lines=8> */
[----:B--2---:R-:W-:Y:S01]  /*7d20*/  MOV R87, UR37 ;  /* 0x0000002500577c02 */ /* 0x004fe20008000f00 */
[----:B-1----:R-:W-:Y:S01]  /*7d30*/  HADD2.F32 R37, -RZ, R48.H0_H0 ;  /* 0x20000030ff257230 */ /* 0x002fe20000004100 */
[----:B------:R-:W-:Y:S01]  /*7d40*/  @P6 LEA R86, R86, UR44, 0x3 ;  /* 0x0000002c56566c11 */ /* 0x000fe2000f8e18ff */
[----:B------:R-:W-:Y:S01]  /*7d50*/  BSSY.RECONVERGENT B0, `(.L_x_138) ;  /* 0x0000052000007945 */ /* 0x000fe20003800200 */
[----:B------:R-:W-:Y:S02]  /*7d60*/  LEA R92, R38, UR44, 0x3 ;  /* 0x0000002c265c7c11 */ /* 0x000fe4000f8e18ff */
[----:B------:R-:W-:Y:S01]  /*7d70*/  @P6 IADD3 R86, PT, PT, R86, 0x90, RZ ;  /* 0x0000009056566810 */ /* 0x000fe20007ffe0ff */
[----:B------:R-:W3:Y:S03]  /*7d80*/  LDTM.x16 R4, tmem[UR4+0x20] ;  /* 0x00002004000479ee */ /* 0x000ee60008240000 */
[----:B------:R-:W-:Y:S02]  /*7d90*/  @P6 PRMT R86, R87, 0x654, R86 ;  /* 0x0000065457566816 */ /* 0x000fe40000000056 */
[----:B------:R-:W-:Y:S01]  /*7da0*/  @P6 SHF.L.U32 R87, R75, 0x1f, RZ ;  /* 0x0000001f4b576819 */ /* 0x000fe200000006ff */
[C---:B---3--:R-:W-:Y:S01]  /*7db0*/  FMUL R0, R32.reuse, R4 ;  /* 0x0000000420007220 */ /* 0x048fe20000400000 */
        /* <DEDUP_REMOVED lines=75> */
.L_x_139:
[----:B------:R-:W-:Y:S05]  /*8270*/  BSYNC.RECONVERGENT B0 ;  /* 0x0000000000007941 */ /* 0x000fea0003800200 */
.L_x_138:
        /* <DEDUP_REMOVED lines=19> */
.L_x_143:
[----:B------:R-:W-:Y:S05]  /*83b0*/  BSYNC B0 ;  /* 0x0000000000007941 */ /* 0x000fea0003800000 */
.L_x_142:
[----:B------:R-:W-:Y:S11]  /*83c0*/  ISETP.NE.AND P0, PT, R84, RZ, PT ;  /* 0x000000ff5400720c */ /* 0x000ff60003f05270 */
[----:B------:R-:W-:Y:S02]  /*83d0*/  @!UPT UIADD3 URZ, UPT, UPT, URZ, URZ, URZ ;  /* 0x000000fffffff290 */ /* 0x000fe4000fffe0ff */
[----:B------:R3:W4:Y:S04]  /*83e0*/  @P0 LDS.128 R40, [R38+UR44+0x200] ;  /* 0x0002002c26280984 */ /* 0x0007280008000c00 */
[----:B------:R3:W1:Y:S02]  /*83f0*/  @P0 LDS.128 R48, [R85+0x200] ;  /* 0x0002000055300984 */ /* 0x0006640000000c00 */
.L_x_141:
[----:B------:R-:W-:Y:S05]  /*8400*/  BSYNC B1 ;  /* 0x0000000000017941 */ /* 0x000fea0003800000 */
.L_x_140:
        /* <DEDUP_REMOVED lines=11> */
[----:B------:R-:W1:Y:S01]  /*84c0*/  LDC.64 R2, c[0x4][R3] ;  /* 0x0100000003027b82 */ /* 0x000e620000000a00 */
[----:B------:R-:W3:Y:S01]  /*84d0*/  LDCU.64 UR4, c[0x4][0x10] ;  /* 0x01000200ff0477ac */ /* 0x000ee20008000a00 */
[----:B--2---:R-:W-:Y:S01]  /*84e0*/  MOV R5, UR9 ;  /* 0x0000000900057c02 */ /* 0x004fe20008000f00 */
[----:B------:R-:W-:Y:S01]  /*84f0*/  IMAD.U32 R4, RZ, RZ, UR8 ;  /* 0x00000008ff047e24 */ /* 0x000fe2000f8e00ff */
[----:B-----5:R-:W-:Y:S01]  /*8500*/  MOV R7, UR7 ;  /* 0x0000000700077c02 */ /* 0x020fe20008000f00 */
[----:B------:R-:W-:Y:S01]  /*8510*/  IMAD.U32 R6, RZ, RZ, UR6 ;  /* 0x00000006ff067e24 */ /* 0x000fe2000f8e00ff */
[----:B---3--:R-:W-:Y:S01]  /*8520*/  MOV R11, UR5 ;  /* 0x00000005000b7c02 */ /* 0x008fe20008000f00 */
[----:B------:R-:W-:Y:S02]  /*8530*/  IMAD.U32 R10, RZ, RZ, UR4 ;  /* 0x00000004ff0a7e24 */ /* 0x000fe4000f8e00ff */
[----:B------:R-:W-:Y:S07]  /*8540*/  LEPC R20, `(.L_x_145) ;  /* 0x000000001014794e */ /* 0x000fee0000000000 */
[----:B-1--4-:R-:W-:Y:S05]  /*8550*/  CALL.ABS.NOINC R2 ;  /* 0x0000000002007343 */ /* 0x012fea0003c00000 */
.L_x_145:
[----:B------:R-:W-:Y:S01]  /*8560*/  ISETP.NE.AND P0, PT, R76, RZ, PT ;  /* 0x000000ff4c00720c */ /* 0x000fe20003f05270 */
[----:B------:R-:W-:Y:S05]  /*8570*/  WARPSYNC.ALL ;  /* 0x0000000000007948 */ /* 0x000fea0003800000 */
[----:B------:R-:W-:Y:S01]  /*8580*/  R2UR UR4, R34 ;  /* 0x00000000220472ca */ /* 0x000fe200000e0000 */
[--C-:B----4-:R-:W-:Y:S01]  /*8590*/  HADD2.F32 R20, -RZ, R40.reuse.H0_H0 ;  /* 0x20000028ff147230 */ /* 0x110fe20000004100 */
[----:B------:R-:W-:Y:S01]  /*85a0*/  IADD3 R78, PT, PT, R78, 0x100, RZ ;  /* 0x000001004e4e7810 */ /* 0x000fe20007ffe0ff */
[----:B------:R-:W-:Y:S01]  /*85b0*/  HADD2.F32 R36, -RZ, R40.H1_H1 ;  /* 0x30000028ff247230 */ /* 0x000fe20000004100 */
[----:B------:R-:W-:Y:S01]  /*85c0*/  BSSY.RECONVERGENT B0, `(.L_x_146) ;  /* 0x0000053000007945 */ /* 0x000fe20003800200 */
[--C-:B------:R-:W-:Y:S01]  /*85d0*/  HADD2.F32 R21, -RZ, R41.reuse.H0_H0 ;  /* 0x20000029ff157230 */ /* 0x100fe20000004100 */
[----:B------:R-:W-:Y:S01]  /*85e0*/  LOP3.LUT R78, R78, 0xfefffff8, RZ, 0xc0, !PT ;  /* 0xfefffff84e4e7812 */ /* 0x000fe200078ec0ff */
[----:B---3--:R-:W-:Y:S02]  /*85f0*/  HADD2.F32 R38, -RZ, R41.H1_H1 ;  /* 0x30000029ff267230 */ /* 0x008fe40000004100 */
[--C-:B------:R-:W-:Y:S02]  /*8600*/  HADD2.F32 R37, -RZ, R42.reuse.H0_H0 ;  /* 0x2000002aff257230 */ /* 0x100fe40000004100 */
[----:B------:R-:W-:Y:S02]  /*8610*/  HADD2.F32 R40, -RZ, R42.H1_H1 ;  /* 0x3000002aff287230 */ /* 0x000fe40000004100 */
[----:B------:R-:W2:Y:S01]  /*8620*/  LDTM.x16 R4, tmem[UR4+0x30] ;  /* 0x00003004000479ee */ /* 0x000ea20008240000 */
[----:B------:R-:W-:Y:S01]  /*8630*/  NOP ;  /* 0x0000000000007918 */ /* 0x000fe20000000000 */
[----:B--2---:R2:W-:Y:S01]  /*8640*/  SYNCS.ARRIVE.TRANS64.RED.A1T0 RZ, [R78+URZ], RZ ;  /* 0x000000ff4eff79a7 */ /* 0x0045e200081004ff */
[--C-:B------:R-:W-:Y:S02]  /*8650*/  HADD2.F32 R39, -RZ, R43.reuse.H0_H0 ;  /* 0x2000002bff277230 */ /* 0x100fe40000004100 */
[----:B------:R-:W-:Y:S02]  /*8660*/  HADD2.F32 R42, -RZ, R43.H1_H1 ;  /* 0x3000002bff2a7230 */ /* 0x000fe40000004100 */
[--C-:B-1----:R-:W-:Y:S02]  /*8670*/  HADD2.F32 R41, -RZ, R48.reuse.H0_H0 ;  /* 0x20000030ff297230 */ /* 0x102fe40000004100 */
[----:B------:R-:W-:Y:S02]  /*8680*/  HADD2.F32 R43, -RZ, R48.H1_H1 ;  /* 0x30000030ff2b7230 */ /* 0x000fe40000004100 */
[--C-:B------:R-:W-:Y:S02]  /*8690*/  HADD2.F32 R44, -RZ, R49.reuse.H0_H0 ;  /* 0x20000031ff2c7230 */ /* 0x100fe40000004100 */
[----:B------:R-:W-:Y:S02]  /*86a0*/  HADD2.F32 R46, -RZ, R49.H1_H1 ;  /* 0x30000031ff2e7230 */ /* 0x000fe40000004100 */
[--C-:B------:R-:W-:Y:S02]  /*86b0*/  HADD2.F32 R45, -RZ, R50.reuse.H0_H0 ;  /* 0x20000032ff2d7230 */ /* 0x100fe40000004100 */
[----:B------:R-:W-:Y:S02]  /*86c0*/  HADD2.F32 R48, -RZ, R50.H1_H1 ;  /* 0x30000032ff307230 */ /* 0x000fe40000004100 */
[--C-:B------:R-:W-:Y:S02]  /*86d0*/  HADD2.F32 R47, -RZ, R51.reuse.H0_H0 ;  /* 0x20000033ff2f7230 */ /* 0x100fe40000004100 */
[----:B------:R-:W-:Y:S02]  /*86e0*/  HADD2.F32 R50, -RZ, R51.H1_H1 ;  /* 0x30000033ff327230 */ /* 0x000fe40000004100 */
[C---:B------:R-:W-:Y:S01]  /*86f0*/  FMUL R4, R32.reuse, R4 ;  /* 0x0000000420047220 */ /* 0x040fe20000400000 */
[C---:B------:R-:W-:Y:S01]  /*8700*/  FMUL R5, R32.reuse, R5 ;  /* 0x0000000520057220 */ /* 0x040fe20000400000 */
[C---:B------:R-:W-:Y:S01]  /*8710*/  FMUL R6, R32.reuse, R6 ;  /* 0x0000000620067220 */ /* 0x040fe20000400000 */
[C---:B------:R-:W-:Y:S01]  /*8720*/  FMUL R7, R32.reuse, R7 ;  /* 0x0000000720077220 */ /* 0x040fe20000400000 */
[C---:B------:R-:W-:Y:S01]  /*8730*/  FFMA R4, R35.reuse, R20, R4 ;  /* 0x0000001423047223 */ /* 0x040fe20000000004 */
        /* <DEDUP_REMOVED lines=21> */
[----:B------:R-:W-:Y:S01]  /*8890*/  FFMA R15, R35, R46, R15 ;  /* 0x0000002e230f7223 */ /* 0x000fe2000000000f */
        /* <DEDUP_REMOVED lines=20> */
[----:B-1----:R-:W1:Y:S02]  /*89e0*/  FENCE.VIEW.ASYNC.S ;  /* 0x00000000000073c6 */ /* 0x002e640000000000 */
[----:B-1----:R-:W-:Y:S06]  /*89f0*/  BAR.SYNC.DEFER_BLOCKING 0x1, 0x80 ;  /* 0x0042000000007b1d */ /* 0x002fec0000010000 */
        /* <DEDUP_REMOVED lines=14> */
[----:B-1----:R-:W-:Y:S04]  /*8ae0*/  DEPBAR.LE SB0, 0x1 ;  /* 0x000080400000791a */ /* 0x002fe80000000000 */
.L_x_147:
[----:B------:R-:W-:Y:S05]  /*8af0*/  BSYNC.RECONVERGENT B0 ;  /* 0x0000000000007941 */ /* 0x000fea0003800200 */
.L_x_146:
[----:B------:R-:W-:Y:S01]  /*8b00*/  BAR.SYNC.DEFER_BLOCKING 0x1, 0x80 ;  /* 0x0042000000007b1d */ /* 0x000fe20000010000 */
[----:B------:R-:W-:Y:S01]  /*8b10*/  UISETP.NE.AND UP0, UPT, UR45, -0x4, UPT ;  /* 0xfffffffc2d00788c */ /* 0x000fe2000bf05270 */
[----:B------:R-:W-:Y:S08]  /*8b20*/  IADD3 R0, PT, PT, R30, 0x1, RZ ;  /* 0x000000011e007810 */ /* 0x000ff00007ffe0ff */
[----:B------:R-:W-:Y:S05]  /*8b30*/  BRA.U !UP0, `(.L_x_148) ;  /* 0x0000000108287547 */ /* 0x000fea000b800000 */
[----:B------:R-:W-:Y:S01]  /*8b40*/  ISETP.NE.AND P0, PT, R82, RZ, PT ;  /* 0x000000ff5200720c */ /* 0x000fe20003f05270 */
[----:B------:R-:W-:Y:S01]  /*8b50*/  IMAD.U32 R3, RZ, RZ, UR48 ;  /* 0x00000030ff037e24 */ /* 0x000fe2000f8e00ff */
[----:B------:R-:W-:Y:S01]  /*8b60*/  UIADD3 UR48, UPT, UPT, UR48, 0x1, URZ ;  /* 0x0000000130307890 */ /* 0x000fe2000fffe0ff */
[----:B------:R-:W-:Y:S03]  /*8b70*/  IMAD.U32 R2, RZ, RZ, UR37 ;  /* 0x00000025ff027e24 */ /* 0x000fe6000f8e00ff */
[----:B------:R-:W-:Y:S04]  /*8b80*/  UISETP.NE.AND UP0, UPT, UR48, 0x4, UPT ;  /* 0x000000043000788c */ /* 0x000fe8000bf05270 */
[----:B------:R-:W-:Y:S03]  /*8b90*/  USEL UR48, UR48, URZ, UP0 ;  /* 0x000000ff30307287 */ /* 0x000fe60008000000 */
[----:B------:R-:W-:Y:S05]  /*8ba0*/  @P0 LEA R3, R3, UR44, 0x3 ;  /* 0x0000002c03030c11 */ /* 0x000fea000f8e18ff */
[----:B------:R-:W-:Y:S05]  /*8bb0*/  @P0 VIADD R3, R3, 0x90 ;  /* 0x0000009003030836 */ /* 0x000fea0000000000 */
[----:B------:R-:W-:Y:S04]  /*8bc0*/  @P0 PRMT R2, R2, 0x654, R3 ;  /* 0x0000065402020816 */ /* 0x000fe80000000003 */
[----:B------:R1:W-:Y:S03]  /*8bd0*/  @P0 SYNCS.ARRIVE.TRANS64.RED.A1T0 RZ, [R2+URZ], RZ ;  /* 0x000000ff02ff09a7 */ /* 0x0003e600081004ff */
.L_x_148:
[----:B------:R-:W-:Y:S01]  /*8be0*/  ISETP.NE.AND P2, PT, R77, RZ, PT ;  /* 0x000000ff4d00720c */ /* 0x000fe20003f45270 */
[----:B------:R-:W-:Y:S01]  /*8bf0*/  UIADD3 UR45, UPT, UPT, UR45, 0x4, URZ ;  /* 0x000000042d2d7890 */ /* 0x000fe2000fffe0ff */
[----:B------:R-:W-:Y:S01]  /*8c00*/  ISETP.NE.AND P0, PT, R80, 0x2, PT ;  /* 0x000000025000780c */ /* 0x000fe20003f05270 */
[----:B------:R-:W-:Y:S01]  /*8c10*/  IMAD.IADD R20, R29, 0x1, R62 ;  /* 0x000000011d147824 */ /* 0x000fe200078e023e */
[----:B------:R-:W-:Y:S01]  /*8c20*/  ISETP.NE.AND P1, PT, R0, 0x4, PT ;  /* 0x000000040000780c */ /* 0x000fe20003f25270 */
[----:B------:R-:W-:Y:S01]  /*8c30*/  IMAD.IADD R21, R31, 0x1, R64 ;  /* 0x000000011f157824 */ /* 0x000fe200078e0240 */
[----:B-1----:R-:W-:Y:S02]  /*8c40*/  SEL R2, RZ, 0x1, P0 ;  /* 0x00000001ff027807 */ /* 0x002fe40000000000 */
[----:B------:R-:W-:Y:S02]  /*8c50*/  SEL R3, RZ, 0x1, P1 ;  /* 0x00000001ff037807 */ /* 0x000fe40000800000 */
[----:B------:R-:W-:Y:S02]  /*8c60*/  LOP3.LUT R73, R73, R2, RZ, 0x3c, !PT ;  /* 0x0000000249497212 */ /* 0x000fe400078e3cff */
[----:B------:R-:W-:Y:S02]  /*8c70*/  LOP3.LUT R74, R74, R3, RZ, 0x3c, !PT ;  /* 0x000000034a4a7212 */ /* 0x000fe400078e3cff */
[----:B------:R-:W-:Y:S02]  /*8c80*/  @P2 R2UR UR36, R72 ;  /* 0x00000000482422ca */ /* 0x000fe400000e0000 */
[----:B------:R-:W-:Y:S02]  /*8c90*/  SEL R80, R80, RZ, P0 ;  /* 0x000000ff50507207 */ /* 0x000fe40000000000 */
[----:B------:R-:W-:Y:S01]  /*8ca0*/  SEL R30, R0, RZ, P1 ;  /* 0x000000ff001e7207 */ /* 0x000fe20000800000 */
[----:B------:R-:W-:Y:S10]  /*8cb0*/  @P2 BRA `(.L_x_149) ;  /* 0xffffffcc00e42947 */ /* 0x000ff4000383ffff */
[----:B------:R-:W1:Y:S01]  /*8cc0*/  LDCU.64 UR6, c[0x0][0x888] ;  /* 0x00011100ff0677ac */ /* 0x000e620008000a00 */
[----:B------:R-:W3:Y:S01]  /*8cd0*/  LDCU.64 UR4, c[0x0][0x890] ;  /* 0x00011200ff0477ac */ /* 0x000ee20008000a00 */
[----:B-1----:R-:W-:Y:S02]  /*8ce0*/  ISETP.NE.U32.AND P2, PT, RZ, UR6, PT ;  /* 0x00000006ff007c0c */ /* 0x002fe4000bf45070 */
[----:B---3--:R-:W-:Y:S02]  /*8cf0*/  ISETP.NE.U32.AND P1, PT, RZ, UR4, PT ;  /* 0x00000004ff007c0c */ /* 0x008fe4000bf25070 */
[----:B------:R-:W-:Y:S02]  /*8d00*/  ISETP.NE.AND.EX P2, PT, RZ, UR7, PT, P2 ;  /* 0x00000007ff007c0c */ /* 0x000fe4000bf45320 */
[----:B------:R-:W-:-:S13]  /*8d10*/  ISETP.NE.AND.EX P0, PT, RZ, UR5, PT, P1 ;  /* 0x00000005ff007c0c */ /* 0x000fda000bf05310 */
[----:B------:R-:W-:Y:S05]  /*8d20*/  @P2 BRA P0, `(.L_x_150) ;  /* 0x00000000003c2947 */ /* 0x000fea0000000000 */
[----:B------:R-:W-:-:S13]  /*8d30*/  ISETP.NE.AND.EX P1, PT, RZ, UR5, PT, P1 ;  /* 0x00000005ff007c0c */ /* 0x000fda000bf25310 */
[----:B------:R-:W-:Y:S05]  /*8d40*/  @P1 BRA `(.L_x_151) ;  /* 0x00000000000c1947 */ /* 0x000fea0003800000 */
[----:B------:R-:W-:-:S13]  /*8d50*/  FSETP.NEU.AND P0, PT, R35, RZ, PT ;  /* 0x000000ff2300720b */ /* 0x000fda0003f0d000 */
[----:B------:R-:W-:Y:S05]  /*8d60*/  @!P0 EXIT ;  /* 0x000000000000894d */ /* 0x000fea0003800000 */
[----:B------:R-:W-:Y:S05]  /*8d70*/  BRA `(.L_x_150) ;  /* 0x0000000000287947 */ /* 0x000fea0003800000 */
.L_x_151:
[----:B------:R-:W-:Y:S01]  /*8d80*/  ISETP.NE.AND P0, PT, R79, RZ, PT ;  /* 0x000000ff4f00720c */ /* 0x000fe20003f05270 */
[----:B------:R-:W-:-:S12]  /*8d90*/  BSSY.RECONVERGENT B0, `(.L_x_150) ;  /* 0x0000008000007945 */ /* 0x000fd80003800200 */
[----:B------:R-:W-:Y:S05]  /*8da0*/  @P0 BRA `(.L_x_152) ;  /* 0x0000000000100947 */ /* 0x000fea0003800000 */
[----:B------:R-:W-:-:S04]  /*8db0*/  ISETP.NE.U32.AND P0, PT, RZ, UR6, PT ;  /* 0x00000006ff007c0c */ /* 0x000fc8000bf05070 */
[----:B------:R-:W-:-:S13]  /*8dc0*/  ISETP.NE.AND.EX P0, PT, RZ, UR7, PT, P0 ;  /* 0x00000007ff007c0c */ /* 0x000fda000bf05300 */
[----:B------:R-:W-:Y:S05]  /*8dd0*/  @!P0 EXIT ;  /* 0x000000000000894d */ /* 0x000fea0003800000 */
[----:B------:R-:W-:Y:S05]  /*8de0*/  BRA `(.L_x_153) ;  /* 0x0000000000087947 */ /* 0x000fea0003800000 */
.L_x_152:
[----:B------:R-:W-:-:S13]  /*8df0*/  FSETP.NEU.AND P0, PT, R35, RZ, PT ;  /* 0x000000ff2300720b */ /* 0x000fda0003f0d000 */
[----:B------:R-:W-:Y:S05]  /*8e00*/  @!P0 EXIT ;  /* 0x000000000000894d */ /* 0x000fea0003800000 */
.L_x_153:
[----:B------:R-:W-:Y:S05]  /*8e10*/  BSYNC.RECONVERGENT B0 ;  /* 0x0000000000007941 */ /* 0x000fea0003800200 */
.L_x_150:
[----:B------:R-:W-:Y:S01]  /*8e20*/  ULEA UR4, UR48, UR44, 0x3 ;  /* 0x0000002c30047291 */ /* 0x000fe2000f8e18ff */
[----:B------:R-:W-:-:S04]  /*8e30*/  DEPBAR.LE SB0, 0x0 ;  /* 0x000080000000791a */ /* 0x000fc80000000000 */
[----:B------:R-:W-:-:S04]  /*8e40*/  UIADD3 UR4, UPT, UPT, UR4, 0x90, URZ ;  /* 0x0000009004047890 */ /* 0x000fc8000fffe0ff */
[----:B------:R-:W-:-:S09]  /*8e50*/  UPRMT UR4, UR37, 0x654, UR4 ;  /* 0x0000065425047896 */ /* 0x000fd20008000004 */
[----:B------:R-:W-:Y:S01]  /*8e60*/  SYNCS.ARRIVE.TRANS64.RED.A1T0 RZ, [UR4], RZ ;  /* 0x000000ffffff79a7 */ /* 0x000fe20008100404 */
[----:B------:R-:W-:Y:S05]  /*8e70*/  EXIT ;  /* 0x000000000000794d */ /* 0x000fea0003800000 */
.L_x_24:
[----:B--2---:R2:W3:Y:S02]  /*8e80*/  SYNCS.PHASECHK.TRANS64.TRYWAIT P0, [R3+URZ+0x130], R2 ;  /* 0x00013002030075a7 */ /* 0x0044e400080011ff */
[----:B---3--:R-:W-:Y:S05]  /*8e90*/  @!P0 NANOSLEEP.SYNCS 0x989680 ;  /* 0x009896800000895d */ /* 0x008fea0003900000 */
[----:B------:R-:W3:Y:S02]  /*8ea0*/  @!P0 SYNCS.PHASECHK.TRANS64 P0, [R3+URZ+0x130], R2 ;  /* 0x00013002030085a7 */ /* 0x000ee400080010ff */
[----:B---3--:R-:W-:Y:S05]  /*8eb0*/  @!P0 BRA `(.L_x_24) ;  /* 0xfffffffc00f08947 */ /* 0x008fea000383ffff */
[----:B------:R-:W-:Y:S05]  /*8ec0*/  BRA `(.L_x_154) ;  /* 0xffffff8c004c7947 */ /* 0x000fea000383ffff */
.L_x_27:
[----:B-1----:R-:W-:-:S07]  /*8ed0*/  MOV R2, UR33 ;  /* 0x0000002100027c02 */ /* 0x002fce0008000f00 */
.L_x_155:
[----:B-1----:R1:W2:Y:S02]  /*8ee0*/  SYNCS.PHASECHK.TRANS64.TRYWAIT P0, [R2+URZ+0x38], R5 ;  /* 0x00003805020075a7 */ /* 0x0022a400080011ff */
[----:B--2---:R-:W-:Y:S05]  /*8ef0*/  @!P0 NANOSLEEP.SYNCS 0x989680 ;  /* 0x009896800000895d */ /* 0x004fea0003900000 */
[----:B------:R-:W2:Y:S02]  /*8f00*/  @!P0 SYNCS.PHASECHK.TRANS64 P0, [R2+URZ+0x38], R5 ;  /* 0x00003805020085a7 */ /* 0x000ea400080010ff */
[----:B--2---:R-:W-:Y:S05]  /*8f10*/  @!P0 BRA `(.L_x_155) ;  /* 0xfffffffc00f08947 */ /* 0x004fea000383ffff */
[----:B------:R-:W-:Y:S05]  /*8f20*/  BRA `(.L_x_26) ;  /* 0xffffff8c00b47947 */ /* 0x000fea000383ffff */
.L_x_34:
[----:B-1----:R-:W-:-:S07]  /*8f30*/  MOV R2, UR33 ;  /* 0x0000002100027c02 */ /* 0x002fce0008000f00 */
.L_x_156:
[----:B-1----:R1:W2:Y:S02]  /*8f40*/  SYNCS.PHASECHK.TRANS64.TRYWAIT P0, [R2+URZ+0x38], R5 ;  /* 0x00003805020075a7 */ /* 0x0022a400080011ff */
[----:B--2---:R-:W-:Y:S05]  /*8f50*/  @!P0 NANOSLEEP.SYNCS 0x989680 ;  /* 0x009896800000895d */ /* 0x004fea0003900000 */
[----:B------:R-:W2:Y:S02]  /*8f60*/  @!P0 SYNCS.PHASECHK.TRANS64 P0, [R2+URZ+0x38], R5 ;  /* 0x00003805020085a7 */ /* 0x000ea400080010ff */
[----:B--2---:R-:W-:Y:S05]  /*8f70*/  @!P0 BRA `(.L_x_156) ;  /* 0xfffffffc00f08947 */ /* 0x004fea000383ffff */
[----:B------:R-:W-:Y:S05]  /*8f80*/  BRA `(.L_x_33) ;  /* 0xffffff9000847947 */ /* 0x000fea000383ffff */
.L_x_41:
[----:B-1----:R1:W2:Y:S02]  /*8f90*/  SYNCS.PHASECHK.TRANS64.TRYWAIT P0, [R2+URZ+0xc0], R3 ;  /* 0x0000c003020075a7 */ /* 0x0022a400080011ff */
[----:B--2---:R-:W-:Y:S05]  /*8fa0*/  @!P0 NANOSLEEP.SYNCS 0x989680 ;  /* 0x009896800000895d */ /* 0x004fea0003900000 */
[----:B------:R-:W2:Y:S02]  /*8fb0*/  @!P0 SYNCS.PHASECHK.TRANS64 P0, [R2+URZ+0xc0], R3 ;  /* 0x0000c003020085a7 */ /* 0x000ea400080010ff */
[----:B--2---:R-:W-:Y:S05]  /*8fc0*/  @!P0 BRA `(.L_x_41) ;  /* 0xfffffffc00f08947 */ /* 0x004fea000383ffff */
[----:B------:R-:W-:Y:S05]  /*8fd0*/  BRA `(.L_x_157) ;  /* 0xffffff9400547947 */ /* 0x000fea000383ffff */
.L_x_45:
[----:B----4-:R-:W-:-:S07]  /*8fe0*/  MOV R0, UR4 ;  /* 0x0000000400007c02 */ /* 0x010fce0008000f00 */
.L_x_158:
[----:B-1----:R1:W2:Y:S02]  /*8ff0*/  SYNCS.PHASECHK.TRANS64.TRYWAIT P0, [R0+URZ], R3 ;  /* 0x00000003000075a7 */ /* 0x0022a400080011ff */
[----:B--2---:R-:W-:Y:S05]  /*9000*/  @!P0 NANOSLEEP.SYNCS 0x989680 ;  /* 0x009896800000895d */ /* 0x004fea0003900000 */
[----:B------:R-:W2:Y:S02]  /*9010*/  @!P0 SYNCS.PHASECHK.TRANS64 P0, [R0+URZ], R3 ;  /* 0x00000003000085a7 */ /* 0x000ea400080010ff */
[----:B--2---:R-:W-:Y:S05]  /*9020*/  @!P0 BRA `(.L_x_158) ;  /* 0xfffffffc00f08947 */ /* 0x004fea000383ffff */
[----:B------:R-:W-:Y:S05]  /*9030*/  BRA `(.L_x_159) ;  /* 0xffffff9800c47947 */ /* 0x000fea000383ffff */
.L_x_46:
[----:B----4-:R-:W-:-:S07]  /*9040*/  MOV R0, UR4 ;  /* 0x0000000400007c02 */ /* 0x010fce0008000f00 */
.L_x_160:
[----:B-1----:R1:W2:Y:S02]  /*9050*/  SYNCS.PHASECHK.TRANS64.TRYWAIT P0, [R0+URZ], R3 ;  /* 0x00000003000075a7 */ /* 0x0022a400080011ff */
[----:B--2---:R-:W-:Y:S05]  /*9060*/  @!P0 NANOSLEEP.SYNCS 0x989680 ;  /* 0x009896800000895d */ /* 0x004fea0003900000 */
[----:B------:R-:W2:Y:S02]  /*9070*/  @!P0 SYNCS.PHASECHK.TRANS64 P0, [R0+URZ], R3 ;  /* 0x00000003000085a7 */ /* 0x000ea400080010ff */
[----:B--2---:R-:W-:Y:S05]  /*9080*/  @!P0 BRA `(.L_x_160) ;  /* 0xfffffffc00f08947 */ /* 0x004fea000383ffff */
[----:B------:R-:W-:Y:S05]  /*9090*/  BRA `(.L_x_161) ;  /* 0xffffff9800d07947 */ /* 0x000fea000383ffff */
.L_x_47:
[----:B----4-:R-:W-:-:S07]  /*90a0*/  MOV R0, UR4 ;  /* 0x0000000400007c02 */ /* 0x010fce0008000f00 */
.L_x_162:
[----:B-1----:R1:W2:Y:S02]  /*90b0*/  SYNCS.PHASECHK.TRANS64.TRYWAIT P0, [R0+URZ], R3 ;  /* 0x00000003000075a7 */ /* 0x0022a400080011ff */
[----:B--2---:R-:W-:Y:S05]  /*90c0*/  @!P0 NANOSLEEP.SYNCS 0x989680 ;  /* 0x009896800000895d */ /* 0x004fea0003900000 */
[----:B------:R-:W2:Y:S02]  /*90d0*/  @!P0 SYNCS.PHASECHK.TRANS64 P0, [R0+URZ], R3 ;  /* 0x00000003000085a7 */ /* 0x000ea400080010ff */
[----:B--2---:R-:W-:Y:S05]  /*90e0*/  @!P0 BRA `(.L_x_162) ;  /* 0xfffffffc00f08947 */ /* 0x004fea000383ffff */
[----:B------:R-:W-:Y:S05]  /*90f0*/  BRA `(.L_x_163) ;  /* 0xffffff9800dc7947 */ /* 0x000fea000383ffff */
.L_x_48:
[----:B----4-:R-:W-:-:S07]  /*9100*/  MOV R0, UR4 ;  /* 0x0000000400007c02 */ /* 0x010fce0008000f00 */
.L_x_164:
[----:B-1----:R1:W2:Y:S02]  /*9110*/  SYNCS.PHASECHK.TRANS64.TRYWAIT P0, [R0+URZ], R3 ;  /* 0x00000003000075a7 */ /* 0x0022a400080011ff */
[----:B--2---:R-:W-:Y:S05]  /*9120*/  @!P0 NANOSLEEP.SYNCS 0x989680 ;  /* 0x009896800000895d */ /* 0x004fea0003900000 */
[----:B------:R-:W2:Y:S02]  /*9130*/  @!P0 SYNCS.PHASECHK.TRANS64 P0, [R0+URZ], R3 ;  /* 0x00000003000085a7 */ /* 0x000ea400080010ff */
[----:B--2---:R-:W-:Y:S05]  /*9140*/  @!P0 BRA `(.L_x_164) ;  /* 0xfffffffc00f08947 */ /* 0x004fea000383ffff */
[----:B------:R-:W-:Y:S05]  /*9150*/  BRA `(.L_x_165) ;  /* 0xffffff9800e87947 */ /* 0x000fea000383ffff */
.L_x_49:
[----:B----4-:R-:W-:-:S07]  /*9160*/  MOV R0, UR4 ;  /* 0x0000000400007c02 */ /* 0x010fce0008000f00 */
.L_x_166:
[----:B-1----:R1:W2:Y:S02]  /*9170*/  SYNCS.PHASECHK.TRANS64.TRYWAIT P0, [R0+URZ], R3 ;  /* 0x00000003000075a7 */ /* 0x0022a400080011ff */
[----:B--2---:R-:W-:Y:S05]  /*9180*/  @!P0 NANOSLEEP.SYNCS 0x989680 ;  /* 0x009896800000895d */ /* 0x004fea0003900000 */
[----:B------:R-:W2:Y:S02]  /*9190*/  @!P0 SYNCS.PHASECHK.TRANS64 P0, [R0+URZ], R3 ;  /* 0x00000003000085a7 */ /* 0x000ea400080010ff */
[----:B--2---:R-:W-:Y:S05]  /*91a0*/  @!P0 BRA `(.L_x_166) ;  /* 0xfffffffc00f08947 */ /* 0x004fea000383ffff */
[----:B------:R-:W-:Y:S05]  /*91b0*/  BRA `(.L_x_167) ;  /* 0xffffff9800f47947 */ /* 0x000fea000383ffff */
.L_x_50:
[----:B----4-:R-:W-:-:S07]  /*91c0*/  MOV R0, UR4 ;  /* 0x0000000400007c02 */ /* 0x010fce0008000f00 */
.L_x_168:
[----:B-1----:R1:W2:Y:S02]  /*91d0*/  SYNCS.PHASECHK.TRANS64.TRYWAIT P0, [R0+URZ], R3 ;  /* 0x00000003000075a7 */ /* 0x0022a400080011ff */
[----:B--2---:R-:W-:Y:S05]  /*91e0*/  @!P0 NANOSLEEP.SYNCS 0x989680 ;  /* 0x009896800000895d */ /* 0x004fea0003900000 */
[----:B------:R-:W2:Y:S02]  /*91f0*/  @!P0 SYNCS.PHASECHK.TRANS64 P0, [R0+URZ], R3 ;  /* 0x00000003000085a7 */ /* 0x000ea400080010ff */
[----:B--2---:R-:W-:Y:S05]  /*9200*/  @!P0 BRA `(.L_x_168) ;  /* 0xfffffffc00f08947 */ /* 0x004fea000383ffff */
[----:B------:R-:W-:Y:S05]  /*9210*/  BRA `(.L_x_169) ;  /* 0xffffff9c00007947 */ /* 0x000fea000383ffff */
.L_x_53:
[----:B--2---:R2:W3:Y:S02]  /*9220*/  SYNCS.PHASECHK.TRANS64.TRYWAIT P0, [R0+URZ+0x120], R5 ;  /* 0x00012005000075a7 */ /* 0x0044e400080011ff */
[----:B---3--:R-:W-:Y:S05]  /*9230*/  @!P0 NANOSLEEP.SYNCS 0x989680 ;  /* 0x009896800000895d */ /* 0x008fea0003900000 */
[----:B------:R-:W3:Y:S02]  /*9240*/  @!P0 SYNCS.PHASECHK.TRANS64 P0, [R0+URZ+0x120], R5 ;  /* 0x00012005000085a7 */ /* 0x000ee400080010ff */
[----:B---3--:R-:W-:Y:S05]  /*9250*/  @!P0 BRA `(.L_x_53) ;  /* 0xfffffffc00f08947 */ /* 0x008fea000383ffff */
[----:B------:R-:W-:Y:S05]  /*9260*/  BRA `(.L_x_170) ;  /* 0xffffff9c00607947 */ /* 0x000fea000383ffff */
.L_x_54:
[----:B------:R-:W-:-:S07]  /*9270*/  MOV R0, UR5 ;  /* 0x0000000500007c02 */ /* 0x000fce0008000f00 */
.L_x_171:
[----:B--2---:R2:W3:Y:S02]  /*9280*/  SYNCS.PHASECHK.TRANS64.TRYWAIT P0, [R0+URZ+0xd0], R7 ;  /* 0x0000d007000075a7 */ /* 0x0044e400080011ff */
[----:B---3--:R-:W-:Y:S05]  /*9290*/  @!P0 NANOSLEEP.SYNCS 0x989680 ;  /* 0x009896800000895d */ /* 0x008fea0003900000 */
[----:B------:R-:W3:Y:S02]  /*92a0*/  @!P0 SYNCS.PHASECHK.TRANS64 P0, [R0+URZ+0xd0], R7 ;  /* 0x0000d007000085a7 */ /* 0x000ee400080010ff */
[----:B---3--:R-:W-:Y:S05]  /*92b0*/  @!P0 BRA `(.L_x_171) ;  /* 0xfffffffc00f08947 */ /* 0x008fea000383ffff */
[----:B------:R-:W-:Y:S05]  /*92c0*/  BRA `(.L_x_172) ;  /* 0xffffff9c00707947 */ /* 0x000fea000383ffff */
.L_x_55:
[----:B--2---:R2:W3:Y:S02]  /*92d0*/  SYNCS.PHASECHK.TRANS64.TRYWAIT P1, [R0+URZ+0xc0], R5 ;  /* 0x0000c005000075a7 */ /* 0x0044e400080211ff */
[----:B---3--:R-:W-:Y:S05]  /*92e0*/  @!P1 NANOSLEEP.SYNCS 0x989680 ;  /* 0x009896800000995d */ /* 0x008fea0003900000 */
[----:B------:R-:W3:Y:S02]  /*92f0*/  @!P1 SYNCS.PHASECHK.TRANS64 P1, [R0+URZ+0xc0], R5 ;  /* 0x0000c005000095a7 */ /* 0x000ee400080210ff */
[----:B---3--:R-:W-:Y:S05]  /*9300*/  @!P1 BRA `(.L_x_55) ;  /* 0xfffffffc00f09947 */ /* 0x008fea000383ffff */
[----:B------:R-:W-:Y:S05]  /*9310*/  BRA `(.L_x_173) ;  /* 0xffffff9c00a07947 */ /* 0x000fea000383ffff */
.L_x_58:
[----:B------:R-:W-:-:S07]  /*9320*/  MOV R0, UR5 ;  /* 0x0000000500007c02 */ /* 0x000fce0008000f00 */
.L_x_174:
[----:B--2---:R2:W3:Y:S02]  /*9330*/  SYNCS.PHASECHK.TRANS64.TRYWAIT P0, [R0+URZ+0xd0], R3 ;  /* 0x0000d003000075a7 */ /* 0x0044e400080011ff */
[----:B---3--:R-:W-:Y:S05]  /*9340*/  @!P0 NANOSLEEP.SYNCS 0x989680 ;  /* 0x009896800000895d */ /* 0x008fea0003900000 */
[----:B------:R-:W3:Y:S02]  /*9350*/  @!P0 SYNCS.PHASECHK.TRANS64 P0, [R0+URZ+0xd0], R3 ;  /* 0x0000d003000085a7 */ /* 0x000ee400080010ff */
[----:B---3--:R-:W-:Y:S05]  /*9360*/  @!P0 BRA `(.L_x_174) ;  /* 0xfffffffc00f08947 */ /* 0x008fea000383ffff */
[----:B------:R-:W-:Y:S05]  /*9370*/  BRA `(.L_x_57) ;  /* 0xffffff9c00f47947 */ /* 0x000fea000383ffff */
.L_x_67:
[----:B--2---:R-:W-:-:S04]  /*9380*/  MOV R4, UR4 ;  /* 0x0000000400047c02 */ /* 0x004fc80008000f00 */
[----:B------:R2:W3:Y:S03]  /*9390*/  SYNCS.PHASECHK.TRANS64.TRYWAIT P0, [R4+URZ+0x8], R5 ;  /* 0x00000805040075a7 */ /* 0x0004e600080011ff */
[----:B---3--:R-:W-:Y:S05]  /*93a0*/  @!P0 NANOSLEEP.SYNCS 0x989680 ;  /* 0x009896800000895d */ /* 0x008fea0003900000 */
[----:B------:R-:W3:Y:S02]  /*93b0*/  @!P0 SYNCS.PHASECHK.TRANS64 P0, [R4+URZ+0x8], R5 ;  /* 0x00000805040085a7 */ /* 0x000ee400080010ff */
[----:B---3--:R-:W-:Y:S05]  /*93c0*/  @!P0 BRA `(.L_x_67) ;  /* 0xfffffffc00ec8947 */ /* 0x008fea000383ffff */
[----:B------:R-:W-:Y:S05]  /*93d0*/  BRA `(.L_x_66) ;  /* 0xffffffa000a87947 */ /* 0x000fea000383ffff */
.L_x_69:
[----:B------:R-:W-:Y:S01]  /*93e0*/  BSSY B0, `(.L_x_175) ;  /* 0x0000006000007945 */ /* 0x000fe20003800000 */
[----:B------:R-:W-:-:S07]  /*93f0*/  MOV R15, 0xffffffff ;  /* 0xffffffff000f7802 */ /* 0x000fce0000000f00 */
[----:B-12--5:R-:W-:Y:S05]  /*9400*/  WARPSYNC.COLLECTIVE R15, `(.L_x_176) ;  /* 0x000000000f0c7348 */ /* 0x026fea0003c00000 */
[----:B------:R-:W-:Y:S02]  /*9410*/  ELECT P6, UR79, PT ;  /* 0x00000000004f782f */ /* 0x000fe400038c0000 */
[----:B------:R-:W-:Y:S01]  /*9420*/  MOV R14, UR79 ;  /* 0x0000004f000e7c02 */ /* 0x000fe20008000f00 */
[----:B-12--5:R-:W-:Y:S10]  /*9430*/  ENDCOLLECTIVE ;  /* 0x000000000000791b */ /* 0x026ff40003800000 */
.L_x_176:
[----:B------:R-:W-:Y:S05]  /*9440*/  BSYNC B0 ;  /* 0x0000000000007941 */ /* 0x000fea0003800000 */
.L_x_175:
[----:B------:R-:W-:Y:S05]  /*9450*/  BRA `(.L_x_177) ;  /* 0xffffffa000d87947 */ /* 0x000fea000383ffff */
.L_x_71:
[----:B--2---:R-:W-:-:S04]  /*9460*/  MOV R2, UR4 ;  /* 0x0000000400027c02 */ /* 0x004fc80008000f00 */
[----:B------:R2:W3:Y:S03]  /*9470*/  SYNCS.PHASECHK.TRANS64.TRYWAIT P0, [R2+URZ+0x8], R3 ;  /* 0x00000803020075a7 */ /* 0x0004e600080011ff */
[----:B---3--:R-:W-:Y:S05]  /*9480*/  @!P0 NANOSLEEP.SYNCS 0x989680 ;  /* 0x009896800000895d */ /* 0x008fea0003900000 */
[----:B------:R-:W3:Y:S02]  /*9490*/  @!P0 SYNCS.PHASECHK.TRANS64 P0, [R2+URZ+0x8], R3 ;  /* 0x00000803020085a7 */ /* 0x000ee400080010ff */
[----:B---3--:R-:W-:Y:S05]  /*94a0*/  @!P0 BRA `(.L_x_71) ;  /* 0xfffffffc00ec8947 */ /* 0x008fea000383ffff */
[----:B------:R-:W-:Y:S05]  /*94b0*/  BRA `(.L_x_70) ;  /* 0xffffffa000dc7947 */ /* 0x000fea000383ffff */
.L_x_72:
[----:B-1----:R1:W2:Y:S02]  /*94c0*/  SYNCS.PHASECHK.TRANS64.TRYWAIT P0, [R0+URZ+0xc0], R5 ;  /* 0x0000c005000075a7 */ /* 0x0022a400080011ff */
[----:B--2---:R-:W-:Y:S05]  /*94d0*/  @!P0 NANOSLEEP.SYNCS 0x989680 ;  /* 0x009896800000895d */ /* 0x004fea0003900000 */
[----:B------:R-:W2:Y:S02]  /*94e0*/  @!P0 SYNCS.PHASECHK.TRANS64 P0, [R0+URZ+0xc0], R5 ;  /* 0x0000c005000085a7 */ /* 0x000ea400080010ff */
[----:B--2---:R-:W-:Y:S05]  /*94f0*/  @!P0 BRA `(.L_x_72) ;  /* 0xfffffffc00f08947 */ /* 0x004fea000383ffff */
[----:B------:R-:W-:Y:S05]  /*9500*/  BRA `(.L_x_178) ;  /* 0xffffffa400c07947 */ /* 0x000fea000383ffff */
.L_x_74:
[----:B------:R-:W-:-:S07]  /*9510*/  MOV R0, UR7 ;  /* 0x0000000700007c02 */ /* 0x000fce0008000f00 */
.L_x_179:
[----:B-1----:R1:W2:Y:S02]  /*9520*/  SYNCS.PHASECHK.TRANS64.TRYWAIT P0, [R0+URZ+0x100], R5 ;  /* 0x00010005000075a7 */ /* 0x0022a400080011ff */
[----:B--2---:R-:W-:Y:S05]  /*9530*/  @!P0 NANOSLEEP.SYNCS 0x989680 ;  /* 0x009896800000895d */ /* 0x004fea0003900000 */
[----:B------:R-:W2:Y:S02]  /*9540*/  @!P0 SYNCS.PHASECHK.TRANS64 P0, [R0+URZ+0x100], R5 ;  /* 0x00010005000085a7 */ /* 0x000ea400080010ff */
[----:B--2---:R-:W-:Y:S05]  /*9550*/  @!P0 BRA `(.L_x_179) ;  /* 0xfffffffc00f08947 */ /* 0x004fea000383ffff */
[----:B------:R-:W-:Y:S05]  /*9560*/  BRA `(.L_x_180) ;  /* 0xffffffa8000c7947 */ /* 0x000fea000383ffff */
.L_x_77:
[----:B------:R-:W-:Y:S07]  /*9570*/  MOV R0, UR6 ;  /* 0x0000000600007c02 */ /* 0x000fee0008000f00 */
.L_x_181:
[----:B-1----:R1:W2:Y:S02]  /*9580*/  SYNCS.PHASECHK.TRANS64.TRYWAIT P0, [R0+URZ], R5 ;  /* 0x00000005000075a7 */ /* 0x0022a400080011ff */
[----:B--2---:R-:W-:Y:S05]  /*9590*/  @!P0 NANOSLEEP.SYNCS 0x989680 ;  /* 0x009896800000895d */ /* 0x004fea0003900000 */
[----:B------:R-:W2:Y:S02]  /*95a0*/  @!P0 SYNCS.PHASECHK.TRANS64 P0, [R0+URZ], R5 ;  /* 0x00000005000085a7 */ /* 0x000ea400080010ff */
[----:B--2---:R-:W-:Y:S05]  /*95b0*/  @!P0 BRA `(.L_x_181) ;  /* 0xfffffffc00f08947 */ /* 0x004fea000383ffff */
[----:B------:R-:W-:Y:S05]  /*95c0*/  BRA `(.L_x_76) ;  /* 0xffffffa800207947 */ /* 0x000fea000383ffff */
.L_x_81:
[----:B-1----:R-:W-:-:S07]  /*95d0*/  MOV R0, UR7 ;  /* 0x0000000700007c02 */ /* 0x002fce0008000f00 */
.L_x_182:
[----:B-1----:R1:W2:Y:S02]  /*95e0*/  SYNCS.PHASECHK.TRANS64.TRYWAIT P0, [R0+URZ], R3 ;  /* 0x00000003000075a7 */ /* 0x0022a400080011ff */
[----:B--2---:R-:W-:Y:S05]  /*95f0*/  @!P0 NANOSLEEP.SYNCS 0x989680 ;  /* 0x009896800000895d */ /* 0x004fea0003900000 */
[----:B------:R-:W2:Y:S02]  /*9600*/  @!P0 SYNCS.PHASECHK.TRANS64 P0, [R0+URZ], R3 ;  /* 0x00000003000085a7 */ /* 0x000ea400080010ff */
[----:B--2---:R-:W-:Y:S05]  /*9610*/  @!P0 BRA `(.L_x_182) ;  /* 0xfffffffc00f08947 */ /* 0x004fea000383ffff */
[----:B------:R-:W-:Y:S05]  /*9620*/  BRA `(.L_x_183) ;  /* 0xffffffac00147947 */ /* 0x000fea000383ffff */
.L_x_82:
[----:B------:R-:W-:-:S07]  /*9630*/  MOV R0, UR7 ;  /* 0x0000000700007c02 */ /* 0x000fce0008000f00 */
.L_x_184:
[----:B-1----:R1:W2:Y:S02]  /*9640*/  SYNCS.PHASECHK.TRANS64.TRYWAIT P0, [R0+URZ], R3 ;  /* 0x00000003000075a7 */ /* 0x0022a400080011ff */
[----:B--2---:R-:W-:Y:S05]  /*9650*/  @!P0 NANOSLEEP.SYNCS 0x989680 ;  /* 0x009896800000895d */ /* 0x004fea0003900000 */
[----:B------:R-:W2:Y:S02]  /*9660*/  @!P0 SYNCS.PHASECHK.TRANS64 P0, [R0+URZ], R3 ;  /* 0x00000003000085a7 */ /* 0x000ea400080010ff */
[----:B--2---:R-:W-:Y:S05]  /*9670*/  @!P0 BRA `(.L_x_184) ;  /* 0xfffffffc00f08947 */ /* 0x004fea000383ffff */
[----:B------:R-:W-:Y:S05]  /*9680*/  BRA `(.L_x_185) ;  /* 0xffffffac00207947 */ /* 0x000fea000383ffff */
.L_x_83:
[----:B------:R-:W-:-:S07]  /*9690*/  MOV R0, UR7 ;  /* 0x0000000700007c02 */ /* 0x000fce0008000f00 */
.L_x_186:
[----:B-1----:R1:W2:Y:S02]  /*96a0*/  SYNCS.PHASECHK.TRANS64.TRYWAIT P0, [R0+URZ], R3 ;  /* 0x00000003000075a7 */ /* 0x0022a400080011ff */
[----:B--2---:R-:W-:Y:S05]  /*96b0*/  @!P0 NANOSLEEP.SYNCS 0x989680 ;  /* 0x009896800000895d */ /* 0x004fea0003900000 */
[----:B------:R-:W2:Y:S02]  /*96c0*/  @!P0 SYNCS.PHASECHK.TRANS64 P0, [R0+URZ], R3 ;  /* 0x00000003000085a7 */ /* 0x000ea400080010ff */
[----:B--2---:R-:W-:Y:S05]  /*96d0*/  @!P0 BRA `(.L_x_186) ;  /* 0xfffffffc00f08947 */ /* 0x004fea000383ffff */
[----:B------:R-:W-:Y:S05]  /*96e0*/  BRA `(.L_x_187) ;  /* 0xffffffac002c7947 */ /* 0x000fea000383ffff */
.L_x_86:
[----:B------:R-:W-:-:S07]  /*96f0*/  MOV R0, UR5 ;  /* 0x0000000500007c02 */ /* 0x000fce0008000f00 */
.L_x_188:
[----:B-1----:R1:W2:Y:S02]  /*9700*/  SYNCS.PHASECHK.TRANS64.TRYWAIT P1, [R0+URZ+0x140], R3 ;  /* 0x00014003000075a7 */ /* 0x0022a400080211ff */
[----:B--2---:R-:W-:Y:S05]  /*9710*/  @!P1 NANOSLEEP.SYNCS 0x989680 ;  /* 0x009896800000995d */ /* 0x004fea0003900000 */
[----:B------:R-:W2:Y:S02]  /*9720*/  @!P1 SYNCS.PHASECHK.TRANS64 P1, [R0+URZ+0x140], R3 ;  /* 0x00014003000095a7 */ /* 0x000ea400080210ff */
[----:B--2---:R-:W-:Y:S05]  /*9730*/  @!P1 BRA `(.L_x_188) ;  /* 0xfffffffc00f09947 */ /* 0x004fea000383ffff */
[----:B------:R-:W-:Y:S05]  /*9740*/  BRA `(.L_x_189) ;  /* 0xffffffac00787947 */ /* 0x000fea000383ffff */
.L_x_91:
[----:B--2---:R2:W3:Y:S02]  /*9750*/  SYNCS.PHASECHK.TRANS64.TRYWAIT P0, [R0+URZ+0xc0], R3 ;  /* 0x0000c003000075a7 */ /* 0x0044e400080011ff */
[----:B---3--:R-:W-:Y:S05]  /*9760*/  @!P0 NANOSLEEP.SYNCS 0x989680 ;  /* 0x009896800000895d */ /* 0x008fea0003900000 */
[----:B------:R-:W3:Y:S02]  /*9770*/  @!P0 SYNCS.PHASECHK.TRANS64 P0, [R0+URZ+0xc0], R3 ;  /* 0x0000c003000085a7 */ /* 0x000ee400080010ff */
[----:B---3--:R-:W-:Y:S05]  /*9780*/  @!P0 BRA `(.L_x_91) ;  /* 0xfffffffc00f08947 */ /* 0x008fea000383ffff */
[----:B------:R-:W-:Y:S05]  /*9790*/  BRA `(.L_x_190) ;  /* 0xffffffb0007c7947 */ /* 0x000fea000383ffff */
.L_x_94:
[----:B------:R-:W-:Y:S07]  /*97a0*/  MOV R0, UR4 ;  /* 0x0000000400007c02 */ /* 0x000fee0008000f00 */
.L_x_191:
[----:B--2---:R2:W3:Y:S02]  /*97b0*/  SYNCS.PHASECHK.TRANS64.TRYWAIT P0, [R0+URZ+0xb8], R3 ;  /* 0x0000b803000075a7 */ /* 0x0044e400080011ff */
[----:B---3--:R-:W-:Y:S05]  /*97c0*/  @!P0 NANOSLEEP.SYNCS 0x989680 ;  /* 0x009896800000895d */ /* 0x008fea0003900000 */
[----:B------:R-:W3:Y:S02]  /*97d0*/  @!P0 SYNCS.PHASECHK.TRANS64 P0, [R0+URZ+0xb8], R3 ;  /* 0x0000b803000085a7 */ /* 0x000ee400080010ff */
[----:B---3--:R-:W-:Y:S05]  /*97e0*/  @!P0 BRA `(.L_x_191) ;  /* 0xfffffffc00f08947 */ /* 0x008fea000383ffff */
[----:B------:R-:W-:Y:S05]  /*97f0*/  BRA `(.L_x_93) ;  /* 0xffffffb4005c7947 */ /* 0x000fea000383ffff */
.L_x_97:
[----:B------:R-:W-:Y:S07]  /*9800*/  MOV R3, UR4 ;  /* 0x0000000400037c02 */ /* 0x000fee0008000f00 */
.L_x_192:
[----:B-1----:R1:W2:Y:S02]  /*9810*/  SYNCS.PHASECHK.TRANS64.TRYWAIT P0, [R3+URZ+0x90], R12 ;  /* 0x0000900c030075a7 */ /* 0x0022a400080011ff */
[----:B--2---:R-:W-:Y:S05]  /*9820*/  @!P0 NANOSLEEP.SYNCS 0x989680 ;  /* 0x009896800000895d */ /* 0x004fea0003900000 */
[----:B------:R-:W2:Y:S02]  /*9830*/  @!P0 SYNCS.PHASECHK.TRANS64 P0, [R3+URZ+0x90], R12 ;  /* 0x0000900c030085a7 */ /* 0x000ea400080010ff */
[----:B--2---:R-:W-:Y:S05]  /*9840*/  @!P0 BRA `(.L_x_192) ;  /* 0xfffffffc00f08947 */ /* 0x004fea000383ffff */
[----:B------:R-:W-:Y:S05]  /*9850*/  BRA `(.L_x_193) ;  /* 0xffffffb400d87947 */ /* 0x000fea000383ffff */
.L_x_98:
[----:B-1----:R-:W-:Y:S07]  /*9860*/  MOV R3, UR4 ;  /* 0x0000000400037c02 */ /* 0x002fee0008000f00 */
.L_x_194:
[----:B-1----:R1:W2:Y:S02]  /*9870*/  SYNCS.PHASECHK.TRANS64.TRYWAIT P0, [R3+URZ+0x98], R12 ;  /* 0x0000980c030075a7 */ /* 0x0022a400080011ff */
[----:B--2---:R-:W-:Y:S05]  /*9880*/  @!P0 NANOSLEEP.SYNCS 0x989680 ;  /* 0x009896800000895d */ /* 0x004fea0003900000 */
[----:B------:R-:W2:Y:S02]  /*9890*/  @!P0 SYNCS.PHASECHK.TRANS64 P0, [R3+URZ+0x98], R12 ;  /* 0x0000980c030085a7 */ /* 0x000ea400080010ff */
[----:B--2---:R-:W-:Y:S05]  /*98a0*/  @!P0 BRA `(.L_x_194) ;  /* 0xfffffffc00f08947 */ /* 0x004fea000383ffff */
[----:B------:R-:W-:Y:S05]  /*98b0*/  BRA `(.L_x_195) ;  /* 0xffffffb800347947 */ /* 0x000fea000383ffff */
.L_x_99:
[----:B-1----:R-:W-:Y:S07]  /*98c0*/  MOV R3, UR4 ;  /* 0x0000000400037c02 */ /* 0x002fee0008000f00 */
.L_x_196:
[----:B-1----:R1:W2:Y:S02]  /*98d0*/  SYNCS.PHASECHK.TRANS64.TRYWAIT P0, [R3+URZ+0xa0], R12 ;  /* 0x0000a00c030075a7 */ /* 0x0022a400080011ff */
[----:B--2---:R-:W-:Y:S05]  /*98e0*/  @!P0 NANOSLEEP.SYNCS 0x989680 ;  /* 0x009896800000895d */ /* 0x004fea0003900000 */
[----:B------:R-:W2:Y:S02]  /*98f0*/  @!P0 SYNCS.PHASECHK.TRANS64 P0, [R3+URZ+0xa0], R12 ;  /* 0x0000a00c030085a7 */ /* 0x000ea400080010ff */
[----:B--2---:R-:W-:Y:S05]  /*9900*/  @!P0 BRA `(.L_x_196) ;  /* 0xfffffffc00f08947 */ /* 0x004fea000383ffff */
[----:B------:R-:W-:Y:S05]  /*9910*/  BRA `(.L_x_197) ;  /* 0xffffffb800907947 */ /* 0x000fea000383ffff */
.L_x_100:
[----:B------:R-:W-:Y:S07]  /*9920*/  MOV R3, UR4 ;  /* 0x0000000400037c02 */ /* 0x000fee0008000f00 */
.L_x_198:
[----:B-1----:R1:W2:Y:S02]  /*9930*/  SYNCS.PHASECHK.TRANS64.TRYWAIT P0, [R3+URZ+0xa8], R12 ;  /* 0x0000a80c030075a7 */ /* 0x0022a400080011ff */
[----:B--2---:R-:W-:Y:S05]  /*9940*/  @!P0 NANOSLEEP.SYNCS 0x989680 ;  /* 0x009896800000895d */ /* 0x004fea0003900000 */
[----:B------:R-:W2:Y:S02]  /*9950*/  @!P0 SYNCS.PHASECHK.TRANS64 P0, [R3+URZ+0xa8], R12 ;  /* 0x0000a80c030085a7 */ /* 0x000ea400080010ff */
[----:B--2---:R-:W-:Y:S05]  /*9960*/  @!P0 BRA `(.L_x_198) ;  /* 0xfffffffc00f08947 */ /* 0x004fea000383ffff */
[----:B------:R-:W-:Y:S05]  /*9970*/  BRA `(.L_x_199) ;  /* 0xffffffbc00307947 */ /* 0x000fea000383ffff */
.L_x_102:
[----:B------:R-:W-:-:S07]  /*9980*/  MOV R0, UR4 ;  /* 0x0000000400007c02 */ /* 0x000fce0008000f00 */
.L_x_200:
[----:B-1----:R1:W3:Y:S02]  /*9990*/  SYNCS.PHASECHK.TRANS64.TRYWAIT P0, [R0+URZ+0x90], R3 ;  /* 0x00009003000075a7 */ /* 0x0022e400080011ff */
[----:B---3--:R-:W-:Y:S05]  /*99a0*/  @!P0 NANOSLEEP.SYNCS 0x989680 ;  /* 0x009896800000895d */ /* 0x008fea0003900000 */
[----:B------:R-:W3:Y:S02]  /*99b0*/  @!P0 SYNCS.PHASECHK.TRANS64 P0, [R0+URZ+0x90], R3 ;  /* 0x00009003000085a7 */ /* 0x000ee400080010ff */
[----:B---3--:R-:W-:Y:S05]  /*99c0*/  @!P0 BRA `(.L_x_200) ;  /* 0xfffffffc00f08947 */ /* 0x008fea000383ffff */
[----:B------:R-:W-:Y:S05]  /*99d0*/  BRA `(.L_x_201) ;  /* 0xffffffbc00b87947 */ /* 0x000fea000383ffff */
.L_x_103:
[----:B-1----:R-:W-:-:S07]  /*99e0*/  MOV R0, UR4 ;  /* 0x0000000400007c02 */ /* 0x002fce0008000f00 */
.L_x_202:
[----:B-1----:R1:W3:Y:S02]  /*99f0*/  SYNCS.PHASECHK.TRANS64.TRYWAIT P0, [R0+URZ+0x98], R3 ;  /* 0x00009803000075a7 */ /* 0x0022e400080011ff */
[----:B---3--:R-:W-:Y:S05]  /*9a00*/  @!P0 NANOSLEEP.SYNCS 0x989680 ;  /* 0x009896800000895d */ /* 0x008fea0003900000 */
[----:B------:R-:W3:Y:S02]  /*9a10*/  @!P0 SYNCS.PHASECHK.TRANS64 P0, [R0+URZ+0x98], R3 ;  /* 0x00009803000085a7 */ /* 0x000ee400080010ff */
[----:B---3--:R-:W-:Y:S05]  /*9a20*/  @!P0 BRA `(.L_x_202) ;  /* 0xfffffffc00f08947 */ /* 0x008fea000383ffff */
[----:B------:R-:W-:Y:S05]  /*9a30*/  BRA `(.L_x_203) ;  /* 0xffffffbc00a87947 */ /* 0x000fea000383ffff */
.L_x_104:
[----:B-1----:R-:W-:-:S07]  /*9a40*/  MOV R0, UR4 ;  /* 0x0000000400007c02 */ /* 0x002fce0008000f00 */
.L_x_204:
[----:B-1----:R1:W3:Y:S02]  /*9a50*/  SYNCS.PHASECHK.TRANS64.TRYWAIT P0, [R0+URZ+0xa0], R3 ;  /* 0x0000a003000075a7 */ /* 0x0022e400080011ff */
[----:B---3--:R-:W-:Y:S05]  /*9a60*/  @!P0 NANOSLEEP.SYNCS 0x989680 ;  /* 0x009896800000895d */ /* 0x008fea0003900000 */
[----:B------:R-:W3:Y:S02]  /*9a70*/  @!P0 SYNCS.PHASECHK.TRANS64 P0, [R0+URZ+0xa0], R3 ;  /* 0x0000a003000085a7 */ /* 0x000ee400080010ff */
[----:B---3--:R-:W-:Y:S05]  /*9a80*/  @!P0 BRA `(.L_x_204) ;  /* 0xfffffffc00f08947 */ /* 0x008fea000383ffff */
[----:B------:R-:W-:Y:S05]  /*9a90*/  BRA `(.L_x_205) ;  /* 0xffffffbc00987947 */ /* 0x000fea000383ffff */
.L_x_106:
[----:B--2---:R2:W3:Y:S02]  /*9aa0*/  SYNCS.PHASECHK.TRANS64.TRYWAIT P0, [R0+URZ+0xc0], R3 ;  /* 0x0000c003000075a7 */ /* 0x0044e400080011ff */
[----:B---3--:R-:W-:Y:S05]  /*9ab0*/  @!P0 NANOSLEEP.SYNCS 0x989680 ;  /* 0x009896800000895d */ /* 0x008fea0003900000 */
[----:B------:R-:W3:Y:S02]  /*9ac0*/  @!P0 SYNCS.PHASECHK.TRANS64 P0, [R0+URZ+0xc0], R3 ;  /* 0x0000c003000085a7 */ /* 0x000ee400080010ff */
[----:B---3--:R-:W-:Y:S05]  /*9ad0*/  @!P0 BRA `(.L_x_106) ;  /* 0xfffffffc00f08947 */ /* 0x008fea000383ffff */
[----:B------:R-:W-:Y:S05]  /*9ae0*/  BRA `(.L_x_206) ;  /* 0xffffffc0006c7947 */ /* 0x000fea000383ffff */
.L_x_117:
[----:B-1----:R-:W-:Y:S04]  /*9af0*/  MOV R0, UR44 ;  /* 0x0000002c00007c02 */ /* 0x002fe80008000f00 */
[----:B------:R1:W2:Y:S03]  /*9b00*/  SYNCS.PHASECHK.TRANS64.TRYWAIT P1, [R0+URZ+0x70], R5 ;  /* 0x00007005000075a7 */ /* 0x0002a600080211ff */
[----:B--2---:R-:W-:Y:S05]  /*9b10*/  @!P1 NANOSLEEP.SYNCS 0x989680 ;  /* 0x009896800000995d */ /* 0x004fea0003900000 */
[----:B------:R-:W2:Y:S02]  /*9b20*/  @!P1 SYNCS.PHASECHK.TRANS64 P1, [R0+URZ+0x70], R5 ;  /* 0x00007005000095a7 */ /* 0x000ea400080210ff */
[----:B--2---:R-:W-:Y:S05]  /*9b30*/  @!P1 BRA `(.L_x_117) ;  /* 0xfffffffc00ec9947 */ /* 0x004fea000383ffff */
[----:B------:R-:W-:Y:S05]  /*9b40*/  BRA `(.L_x_116) ;  /* 0xffffffcc00647947 */ /* 0x000fea000383ffff */
.L_x_119:
[----:B-1----:R1:W4:Y:S02]  /*9b50*/  SYNCS.PHASECHK.TRANS64.TRYWAIT P0, [R78+URZ+0xe0], R3 ;  /* 0x0000e0034e0075a7 */ /* 0x00232400080011ff */
[----:B----4-:R-:W-:Y:S05]  /*9b60*/  @!P0 NANOSLEEP.SYNCS 0x989680 ;  /* 0x009896800000895d */ /* 0x010fea0003900000 */
[----:B------:R-:W4:Y:S02]  /*9b70*/  @!P0 SYNCS.PHASECHK.TRANS64 P0, [R78+URZ+0xe0], R3 ;  /* 0x0000e0034e0085a7 */ /* 0x000f2400080010ff */
[----:B----4-:R-:W-:Y:S05]  /*9b80*/  @!P0 BRA `(.L_x_119) ;  /* 0xfffffffc00f08947 */ /* 0x010fea000383ffff */
[----:B------:R-:W-:Y:S05]  /*9b90*/  BRA `(.L_x_118) ;  /* 0xffffffcc00847947 */ /* 0x000fea000383ffff */
.L_x_128:
[----:B--2---:R2:W3:Y:S02]  /*9ba0*/  SYNCS.PHASECHK.TRANS64.TRYWAIT P0, [R3+URZ+0x70], R0 ;  /* 0x00007000030075a7 */ /* 0x0044e400080011ff */
[----:B---3--:R-:W-:Y:S05]  /*9bb0*/  @!P0 NANOSLEEP.SYNCS 0x989680 ;  /* 0x009896800000895d */ /* 0x008fea0003900000 */
[----:B------:R-:W3:Y:S02]  /*9bc0*/  @!P0 SYNCS.PHASECHK.TRANS64 P0, [R3+URZ+0x70], R0 ;  /* 0x00007000030085a7 */ /* 0x000ee400080010ff */
[----:B---3--:R-:W-:Y:S05]  /*9bd0*/  @!P0 BRA `(.L_x_128) ;  /* 0xfffffffc00f08947 */ /* 0x008fea000383ffff */
[----:B------:R-:W-:Y:S05]  /*9be0*/  BRA `(.L_x_127) ;  /* 0xffffffd400907947 */ /* 0x000fea000383ffff */
.L_x_136:
[----:B--2---:R2:W3:Y:S02]  /*9bf0*/  SYNCS.PHASECHK.TRANS64.TRYWAIT P0, [R87+URZ+0x70], R4 ;  /* 0x00007004570075a7 */ /* 0x0044e400080011ff */
[----:B---3--:R-:W-:Y:S05]  /*9c00*/  @!P0 NANOSLEEP.SYNCS 0x989680 ;  /* 0x009896800000895d */ /* 0x008fea0003900000 */
[----:B------:R-:W3:Y:S02]  /*9c10*/  @!P0 SYNCS.PHASECHK.TRANS64 P0, [R87+URZ+0x70], R4 ;  /* 0x00007004570085a7 */ /* 0x000ee400080010ff */
[----:B---3--:R-:W-:Y:S05]  /*9c20*/  @!P0 BRA `(.L_x_136) ;  /* 0xfffffffc00f08947 */ /* 0x008fea000383ffff */
[----:B------:R-:W-:Y:S05]  /*9c30*/  BRA `(.L_x_135) ;  /* 0xffffffdc00ac7947 */ /* 0x000fea000383ffff */
.L_x_144:
[----:B--2---:R2:W3:Y:S02]  /*9c40*/  SYNCS.PHASECHK.TRANS64.TRYWAIT P0, [R92+URZ+0x70], R3 ;  /* 0x000070035c0075a7 */ /* 0x0044e400080011ff */
[----:B---3--:R-:W-:Y:S05]  /*9c50*/  @!P0 NANOSLEEP.SYNCS 0x989680 ;  /* 0x009896800000895d */ /* 0x008fea0003900000 */
[----:B------:R-:W3:Y:S02]  /*9c60*/  @!P0 SYNCS.PHASECHK.TRANS64 P0, [R92+URZ+0x70], R3 ;  /* 0x000070035c0085a7 */ /* 0x000ee400080010ff */
[----:B---3--:R-:W-:Y:S05]  /*9c70*/  @!P0 BRA `(.L_x_144) ;  /* 0xfffffffc00f08947 */ /* 0x008fea000383ffff */
[----:B------:R-:W-:Y:S05]  /*9c80*/  BRA `(.L_x_143) ;  /* 0xffffffe400c87947 */ /* 0x000fea000383ffff */
        .weak           $__internal_0_$__cuda_sm10x_tcgen05_guardrail_trap_col_being_dealloced_not_returned_by_alloc
        .type           $__internal_0_$__cuda_sm10x_tcgen05_guardrail_trap_col_being_dealloced_not_returned_by_alloc,@function
        .size           $__internal_0_$__cuda_sm10x_tcgen05_guardrail_trap_col_being_dealloced_not_returned_by_alloc,($__internal_1_$__cuda_sm10x_tcgen05_guardrail_trap_phase_invalid_during_alloc - $__internal_0_$__cuda_sm10x_tcgen05_guardrail_trap_col_being_dealloced_not_returned_by_alloc)
$__internal_0_$__cuda_sm10x_tcgen05_guardrail_trap_col_being_dealloced_not_returned_by_alloc:
[----:B------:R-:W-:Y:S05]  /*9c90*/  BPT.TRAP 0x1 ;  /* 0x000000040000795c */ /* 0x000fea0000300000 */
[----:B------:R-:W-:-:S04]  /*9ca0*/  HFMA2 R3, -RZ, RZ, 0, 0 ;  /* 0x00000000ff037431 */ /* 0x000fc800000001ff */
[----:B------:R-:W-:Y:S05]  /*9cb0*/  RET.REL.NODEC R2 `(_ZN7cutlass13device_kernelINS_4gemm6kernel13GemmUniversalIN4cute5tupleIJiiiiEEENS1_10collective13CollectiveMmaINS1_35MainloopSm100TmaUmmaWarpSpecializedILi7ELi2ELi4ENS5_IJNS4_1CILi4EEESB_NSA_ILi1EEEEEEEENS5_IJNSA_ILi128EEESF_NSA_ILi64EEEEEENS_6half_tENS5_IJSC_llEEESI_SJ_NS4_8TiledMMAINS4_8MMA_AtomIJNS4_26SM100_MMA_F16BF16_2x1SM_SSISI_SI_fLi128ELi128ELNS4_4UMMA5MajorE1ELSO_1ELNSN_7ScaleInE0ELSP_0EEEEEENS4_6LayoutINS5_IJSC_SC_SC_EEENS5_IJNSA_ILi0EEESU_SU_EEEEENS5_IJNS4_10UnderscoreESX_SX_EEEEENS4_28SM100_TMA_2SM_LOAD_MULTICASTENS4_14ComposedLayoutINS4_7SwizzleILi3ELi4ELi3EEENS4_18smem_ptr_flag_bitsILi16EEENSS_INS5_IJSG_NSA_ILi8EEEEEENS5_IJSC_SG_EEEEEEEvNS4_8identityES10_S1A_vS1B_EENS_8epilogue10collective18CollectiveEpilogueINS1D_23Sm100TmaWarpSpecializedILi4ELi2ELi16ELb1ELb0EEEJNS5_IJSG_SF_SG_EEENS5_IJNSS_ISG_SC_EENSS_INS5_IJNSA_ILi16EEENSA_ILi2EEEEEES18_EEEEESI_NS5_IJlSC_lEEESI_S1P_NS1D_6fusion15FusionCallbacksIS1H_NS1Q_17LinearCombinationISI_fSI_fLNS_15FloatRoundStyleE2EEES1I_S1O_JEEENS4_5SM1004TMEM4LOAD26SM100_TMEM_LOAD_32dp32b16xENS4_13SM90_TMA_LOADENS11_INS12_ILi1ELi4ELi3EEES15_NSS_INS5_IJS16_S1K_EEENS5_IJS1K_SC_EEEEEEENS4_39AutoVectorizingCopyWithAssumedAlignmentILi128EEENS4_14SM90_TMA_STOREES25_S27_S27_EEEvvEEEEvNT_6ParamsE) ;  /* 0xffffff6002d07950 */ /* 0x000fea0003c3ffff */
        .weak           $__internal_1_$__cuda_sm10x_tcgen05_guardrail_trap_phase_invalid_during_alloc
        .type           $__internal_1_$__cuda_sm10x_tcgen05_guardrail_trap_phase_invalid_during_alloc,@function
        .size           $__internal_1_$__cuda_sm10x_tcgen05_guardrail_trap_phase_invalid_during_alloc,($__internal_2_$__cuda_sm10x_tcgen05_guardrail_trap_unallocated_columns_being_dealloced - $__internal_1_$__cuda_sm10x_tcgen05_guardrail_trap_phase_invalid_during_alloc)
$__internal_1_$__cuda_sm10x_tcgen05_guardrail_trap_phase_invalid_during_alloc:
[----:B------:R-:W-:Y:S05]  /*9cc0*/  BPT.TRAP 0x1 ;  /* 0x000000040000795c */ /* 0x000fea0000300000 */
[----:B------:R-:W-:-:S04]  /*9cd0*/  MOV R3, 0x0 ;  /* 0x0000000000037802 */ /* 0x000fc80000000f00 */
[----:B------:R-:W-:Y:S05]  /*9ce0*/  RET.REL.NODEC R2 `(_ZN7cutlass13device_kernelINS_4gemm6kernel13GemmUniversalIN4cute5tupleIJiiiiEEENS1_10collective13CollectiveMmaINS1_35MainloopSm100TmaUmmaWarpSpecializedILi7ELi2ELi4ENS5_IJNS4_1CILi4EEESB_NSA_ILi1EEEEEEEENS5_IJNSA_ILi128EEESF_NSA_ILi64EEEEEENS_6half_tENS5_IJSC_llEEESI_SJ_NS4_8TiledMMAINS4_8MMA_AtomIJNS4_26SM100_MMA_F16BF16_2x1SM_SSISI_SI_fLi128ELi128ELNS4_4UMMA5MajorE1ELSO_1ELNSN_7ScaleInE0ELSP_0EEEEEENS4_6LayoutINS5_IJSC_SC_SC_EEENS5_IJNSA_ILi0EEESU_SU_EEEEENS5_IJNS4_10UnderscoreESX_SX_EEEEENS4_28SM100_TMA_2SM_LOAD_MULTICASTENS4_14ComposedLayoutINS4_7SwizzleILi3ELi4ELi3EEENS4_18smem_ptr_flag_bitsILi16EEENSS_INS5_IJSG_NSA_ILi8EEEEEENS5_IJSC_SG_EEEEEEEvNS4_8identityES10_S1A_vS1B_EENS_8epilogue10collective18CollectiveEpilogueINS1D_23Sm100TmaWarpSpecializedILi4ELi2ELi16ELb1ELb0EEEJNS5_IJSG_SF_SG_EEENS5_IJNSS_ISG_SC_EENSS_INS5_IJNSA_ILi16EEENSA_ILi2EEEEEES18_EEEEESI_NS5_IJlSC_lEEESI_S1P_NS1D_6fusion15FusionCallbacksIS1H_NS1Q_17LinearCombinationISI_fSI_fLNS_15FloatRoundStyleE2EEES1I_S1O_JEEENS4_5SM1004TMEM4LOAD26SM100_TMEM_LOAD_32dp32b16xENS4_13SM90_TMA_LOADENS11_INS12_ILi1ELi4ELi3EEES15_NSS_INS5_IJS16_S1K_EEENS5_IJS1K_SC_EEEEEEENS4_39AutoVectorizingCopyWithAssumedAlignmentILi128EEENS4_14SM90_TMA_STOREES25_S27_S27_EEEvvEEEEvNT_6ParamsE) ;  /* 0xffffff6002c47950 */ /* 0x000fea0003c3ffff */
        .weak           $__internal_2_$__cuda_sm10x_tcgen05_guardrail_trap_unallocated_columns_being_dealloced
        .type           $__internal_2_$__cuda_sm10x_tcgen05_guardrail_trap_unallocated_columns_being_dealloced,@function
        .size           $__internal_2_$__cuda_sm10x_tcgen05_guardrail_trap_unallocated_columns_being_dealloced,(.L_x_208 - $__internal_2_$__cuda_sm10x_tcgen05_guardrail_trap_unallocated_columns_being_dealloced)
$__internal_2_$__cuda_sm10x_tcgen05_guardrail_trap_unallocated_columns_being_dealloced:
[----:B------:R-:W-:Y:S05]  /*9cf0*/  BPT.TRAP 0x1 ;  /* 0x000000040000795c */ /* 0x000fea0000300000 */
[----:B------:R-:W-:-:S04]  /*9d00*/  HFMA2 R3, -RZ, RZ, 0, 0 ;  /* 0x00000000ff037431 */ /* 0x000fc800000001ff */
[----:B------:R-:W-:Y:S05]  /*9d10*/  RET.REL.NODEC R2 `(_ZN7cutlass13device_kernelINS_4gemm6kernel13GemmUniversalIN4cute5tupleIJiiiiEEENS1_10collective13CollectiveMmaINS1_35MainloopSm100TmaUmmaWarpSpecializedILi7ELi2ELi4ENS5_IJNS4_1CILi4EEESB_NSA_ILi1EEEEEEEENS5_IJNSA_ILi128EEESF_NSA_ILi64EEEEEENS_6half_tENS5_IJSC_llEEESI_SJ_NS4_8TiledMMAINS4_8MMA_AtomIJNS4_26SM100_MMA_F16BF16_2x1SM_SSISI_SI_fLi128ELi128ELNS4_4UMMA5MajorE1ELSO_1ELNSN_7ScaleInE0ELSP_0EEEEEENS4_6LayoutINS5_IJSC_SC_SC_EEENS5_IJNSA_ILi0EEESU_SU_EEEEENS5_IJNS4_10UnderscoreESX_SX_EEEEENS4_28SM100_TMA_2SM_LOAD_MULTICASTENS4_14ComposedLayoutINS4_7SwizzleILi3ELi4ELi3EEENS4_18smem_ptr_flag_bitsILi16EEENSS_INS5_IJSG_NSA_ILi8EEEEEENS5_IJSC_SG_EEEEEEEvNS4_8identityES10_S1A_vS1B_EENS_8epilogue10collective18CollectiveEpilogueINS1D_23Sm100TmaWarpSpecializedILi4ELi2ELi16ELb1ELb0EEEJNS5_IJSG_SF_SG_EEENS5_IJNSS_ISG_SC_EENSS_INS5_IJNSA_ILi16EEENSA_ILi2EEEEEES18_EEEEESI_NS5_IJlSC_lEEESI_S1P_NS1D_6fusion15FusionCallbacksIS1H_NS1Q_17LinearCombinationISI_fSI_fLNS_15FloatRoundStyleE2EEES1I_S1O_JEEENS4_5SM1004TMEM4LOAD26SM100_TMEM_LOAD_32dp32b16xENS4_13SM90_TMA_LOADENS11_INS12_ILi1ELi4ELi3EEES15_NSS_INS5_IJS16_S1K_EEENS5_IJS1K_SC_EEEEEEENS4_39AutoVectorizingCopyWithAssumedAlignmentILi128EEENS4_14SM90_TMA_STOREES25_S27_S27_EEEvvEEEEvNT_6ParamsE) ;  /* 0xffffff6002b87950 */ /* 0x000fea0003c3ffff */
.L_x_207:
[----:B------:R-:W-:-:S00]  /*9d20*/  BRA `(.L_x_207) ;  /* 0xfffffffc00fc7947 */ /* 0x000fc0000383ffff */
[----:B------:R-:W-:-:S00]  /*9d30*/  NOP ;  /* 0x0000000000007918 */ /* 0x000fc00000000000 */
        /* <DEDUP_REMOVED lines=12> */
.L_x_208:


//--------------------- .nv.global.init           --------------------------
	.section	.nv.global.init,"aw",@progbits
.nv.global.init:
	.type		$str$27,@object
	.size		$str$27,($str$28 - $str$27)
$str$27:
        /*0000*/ 	.byte	0x28, 0x61, 0x64, 0x64, 0x72, 0x65, 0x73, 0x73, 0x20, 0x26, 0x20, 0x6d, 0x61, 0x73, 0x6b, 0x29
        /*0010*/ 	.byte	0x20, 0x3d, 0x3d, 0x20, 0x30, 0x00
	.type		$str$28,@object
	.size		$str$28,($str$26 - $str$28)
$str$28:
        /*0016*/ 	.byte	0x2f, 0x74, 0x6d, 0x70, 0x2f, 0x63, 0x75, 0x74, 0x6c, 0x61, 0x73, 0x73, 0x5f, 0x73, 0x77, 0x65
        /*0026*/ 	.byte	0x65, 0x70, 0x5f, 0x73, 0x72, 0x63, 0x2f, 0x69, 0x6e, 0x63, 0x6c, 0x75, 0x64, 0x65, 0x2f, 0x63
        /*0036*/ 	.byte	0x75, 0x74, 0x65, 0x2f, 0x70, 0x6f, 0x69, 0x6e, 0x74, 0x65, 0x72, 0x5f, 0x66, 0x6c, 0x61, 0x67
        /*0046*/ 	.byte	0x67, 0x65, 0x64, 0x2e, 0x68, 0x70, 0x70, 0x00
	.type		$str$26,@object
	.size		$str$26,($str$25 - $str$26)
$str$26:
        /*004e*/ 	.byte	0x2f, 0x74, 0x6d, 0x70, 0x2f, 0x63, 0x75, 0x74, 0x6c, 0x61, 0x73, 0x73, 0x5f, 0x73, 0x77, 0x65
        /*005e*/ 	.byte	0x65, 0x70, 0x5f, 0x73, 0x72, 0x63, 0x2f, 0x69, 0x6e, 0x63, 0x6c, 0x75, 0x64, 0x65, 0x2f, 0x63
        /*006e*/ 	.byte	0x75, 0x74, 0x65, 0x2f, 0x61, 0x74, 0x6f, 0x6d, 0x2f, 0x63, 0x6f, 0x70, 0x79, 0x5f, 0x74, 0x72
        /*007e*/ 	.byte	0x61, 0x69, 0x74, 0x73, 0x5f, 0x73, 0x6d, 0x31, 0x30, 0x30, 0x2e, 0x68, 0x70, 0x70, 0x00
	.type		$str$25,@object
	.size		$str$25,(__unnamed_1 - $str$25)
$str$25:
        /*008d*/ 	.byte	0x28, 0x28, 0x75, 0x69, 0x6e, 0x74, 0x33, 0x32, 0x5f, 0x74, 0x28, 0x74, 0x68, 0x72, 0x65, 0x61
        /*009d*/ 	.byte	0x64, 0x49, 0x64, 0x78, 0x2e, 0x78, 0x29, 0x20, 0x2f, 0x20, 0x33, 0x32, 0x29, 0x20, 0x25, 0x20
        /*00ad*/ 	.byte	0x34, 0x29, 0x20, 0x3d, 0x3d, 0x20, 0x28, 0x28, 0x28, 0x74, 0x6d, 0x65, 0x6d, 0x5f, 0x61, 0x64
        /*00bd*/ 	.byte	0x64, 0x72, 0x20, 0x3e, 0x3e, 0x20, 0x31, 0x36, 0x29, 0x20, 0x2f, 0x20, 0x33, 0x32, 0x29, 0x20
        /*00cd*/ 	.byte	0x25, 0x20, 0x34, 0x29, 0x00
	.type		__unnamed_1,@object
	.size		__unnamed_1,(__unnamed_2 - __unnamed_1)
__unnamed_1:
        /*00d2*/ 	.byte	0x61, 0x75, 0x74, 0x6f, 0x20, 0x63, 0x75, 0x74, 0x65, 0x3a, 0x3a, 0x61, 0x73, 0x5f, 0x70, 0x6f
        /* <DEDUP_REMOVED lines=24> */
        /*0262*/ 	.byte	0x34, 0x38, 0x3e, 0x3e, 0x3e, 0x3e, 0x5d, 0x00
	.type		__unnamed_2,@object
	.size		__unnamed_2,(.L_2 - __unnamed_2)
__unnamed_2:
        /* <DEDUP_REMOVED lines=40> */
        /*04ea*/ 	.byte	0x3a, 0x3a, 0x43, 0x3c, 0x30, 0x3e, 0x3e, 0x3e, 0x3e, 0x5d, 0x00
.L_2:


//--------------------- .nv.shared._ZN7cutlass13device_kernelINS_4gemm6kernel13GemmUniversalIN4cute5tupleIJiiiiEEENS1_10collective13CollectiveMmaINS1_35MainloopSm100TmaUmmaWarpSpecializedILi7ELi2ELi4ENS5_IJNS4_1CILi4EEESB_NSA_ILi1EEEEEEEENS5_IJNSA_ILi128EEESF_NSA_ILi64EEEEEENS_6half_tENS5_IJSC_llEEESI_SJ_NS4_8TiledMMAINS4_8MMA_AtomIJNS4_26SM100_MMA_F16BF16_2x1SM_SSISI_SI_fLi128ELi128ELNS4_4UMMA5MajorE1ELSO_1ELNSN_7ScaleInE0ELSP_0EEEEEENS4_6LayoutINS5_IJSC_SC_SC_EEENS5_IJNSA_ILi0EEESU_SU_EEEEENS5_IJNS4_10UnderscoreESX_SX_EEEEENS4_28SM100_TMA_2SM_LOAD_MULTICASTENS4_14ComposedLayoutINS4_7SwizzleILi3ELi4ELi3EEENS4_18smem_ptr_flag_bitsILi16EEENSS_INS5_IJSG_NSA_ILi8EEEEEENS5_IJSC_SG_EEEEEEEvNS4_8identityES10_S1A_vS1B_EENS_8epilogue10collective18CollectiveEpilogueINS1D_23Sm100TmaWarpSpecializedILi4ELi2ELi16ELb1ELb0EEEJNS5_IJSG_SF_SG_EEENS5_IJNSS_ISG_SC_EENSS_INS5_IJNSA_ILi16EEENSA_ILi2EEEEEES18_EEEEESI_NS5_IJlSC_lEEESI_S1P_NS1D_6fusion15FusionCallbacksIS1H_NS1Q_17LinearCombinationISI_fSI_fLNS_15FloatRoundStyleE2EEES1I_S1O_JEEENS4_5SM1004TMEM4LOAD26SM100_TMEM_LOAD_32dp32b16xENS4_13SM90_TMA_LOADENS11_INS12_ILi1ELi4ELi3EEES15_NSS_INS5_IJS16_S1K_EEENS5_IJS1K_SC_EEEEEEENS4_39AutoVectorizingCopyWithAssumedAlignmentILi128EEENS4_14SM90_TMA_STOREES25_S27_S27_EEEvvEEEEvNT_6ParamsE --------------------------
	.section	.nv.shared._ZN7cutlass13device_kernelINS_4gemm6kernel13GemmUniversalIN4cute5tupleIJiiiiEEENS1_10collective13CollectiveMmaINS1_35MainloopSm100TmaUmmaWarpSpecializedILi7ELi2ELi4ENS5_IJNS4_1CILi4EEESB_NSA_ILi1EEEEEEEENS5_IJNSA_ILi128EEESF_NSA_ILi64EEEEEENS_6half_tENS5_IJSC_llEEESI_SJ_NS4_8TiledMMAINS4_8MMA_AtomIJNS4_26SM100_MMA_F16BF16_2x1SM_SSISI_SI_fLi128ELi128ELNS4_4UMMA5MajorE1ELSO_1ELNSN_7ScaleInE0ELSP_0EEEEEENS4_6LayoutINS5_IJSC_SC_SC_EEENS5_IJNSA_ILi0EEESU_SU_EEEEENS5_IJNS4_10UnderscoreESX_SX_EEEEENS4_28SM100_TMA_2SM_LOAD_MULTICASTENS4_14ComposedLayoutINS4_7SwizzleILi3ELi4ELi3EEENS4_18smem_ptr_flag_bitsILi16EEENSS_INS5_IJSG_NSA_ILi8EEEEEENS5_IJSC_SG_EEEEEEEvNS4_8identityES10_S1A_vS1B_EENS_8epilogue10collective18CollectiveEpilogueINS1D_23Sm100TmaWarpSpecializedILi4ELi2ELi16ELb1ELb0EEEJNS5_IJSG_SF_SG_EEENS5_IJNSS_ISG_SC_EENSS_INS5_IJNSA_ILi16EEENSA_ILi2EEEEEES18_EEEEESI_NS5_IJlSC_lEEESI_S1P_NS1D_6fusion15FusionCallbacksIS1H_NS1Q_17LinearCombinationISI_fSI_fLNS_15FloatRoundStyleE2EEES1I_S1O_JEEENS4_5SM1004TMEM4LOAD26SM100_TMEM_LOAD_32dp32b16xENS4_13SM90_TMA_LOADENS11_INS12_ILi1ELi4ELi3EEES15_NSS_INS5_IJS16_S1K_EEENS5_IJS1K_SC_EEEEEEENS4_39AutoVectorizingCopyWithAssumedAlignmentILi128EEENS4_14SM90_TMA_STOREES25_S27_S27_EEEvvEEEEvNT_6ParamsE,"aw",@nobits
	.sectionflags	@""
	.align	16
	.zero		1024


//--------------------- .nv.shared.reserved.0     --------------------------
	.section	.nv.shared.reserved.0,"aw",@nobits
	.weak		__nv_reservedSMEM_offset_0_alias
	.size		__nv_reservedSMEM_offset_0_alias, 0, 64
	.other		__nv_reservedSMEM_offset_0_alias,@"STO_CUDA_RESERVED_SHARED STV_DEFAULT"
__nv_reservedSMEM_offset_0_alias:
	.zero		0
.nv.shared.reserved.0:
	.zero		64
	.weak		__nv_reservedSMEM_tcgen05_partition
	.type		__nv_reservedSMEM_tcgen05_partition,@object
	.size		__nv_reservedSMEM_tcgen05_partition,(.L_0 - __nv_reservedSMEM_tcgen05_partition)
__nv_reservedSMEM_tcgen05_partition:
	.zero		32
.L_0:


//--------------------- .nv.global                --------------------------
	.section	.nv.global,"aw",@nobits
.nv.global:
	.type		_ZN40_INTERNAL_d17f77ef_4_k_cu_01b91a78_357254cute1_E,@object
	.size		_ZN40_INTERNAL_d17f77ef_4_k_cu_01b91a78_357254cute1_E,(_ZN40_INTERNAL_d17f77ef_4_k_cu_01b91a78_357254cuda3std3__45__cpo6cbeginE - _ZN40_INTERNAL_d17f77ef_4_k_cu_01b91a78_357254cute1_E)
_ZN40_INTERNAL_d17f77ef_4_k_cu_01b91a78_357254cute1_E:
	.zero		1
	.type		_ZN40_INTERNAL_d17f77ef_4_k_cu_01b91a78_357254cuda3std3__45__cpo6cbeginE,@object
	.size		_ZN40_INTERNAL_d17f77ef_4_k_cu_01b91a78_357254cuda3std3__45__cpo6cbeginE,(_ZN40_INTERNAL_d17f77ef_4_k_cu_01b91a78_357254cuda3std3__48in_placeE - _ZN40_INTERNAL_d17f77ef_4_k_cu_01b91a78_357254cuda3std3__45__cpo6cbeginE)
_ZN40_INTERNAL_d17f77ef_4_k_cu_01b91a78_357254cuda3std3__45__cpo6cbeginE:
	.zero		1
	.type		_ZN40_INTERNAL_d17f77ef_4_k_cu_01b91a78_357254cuda3std3__48in_placeE,@object
	.size		_ZN40_INTERNAL_d17f77ef_4_k_cu_01b91a78_357254cuda3std3__48in_placeE,(_ZN40_INTERNAL_d17f77ef_4_k_cu_01b91a78_357254cuda3std6ranges3__45__cpo9iter_moveE - _ZN40_INTERNAL_d17f77ef_4_k_cu_01b91a78_357254cuda3std3__48in_placeE)
_ZN40_INTERNAL_d17f77ef_4_k_cu_01b91a78_357254cuda3std3__48in_placeE:
	.zero		1
	.type		_ZN40_INTERNAL_d17f77ef_4_k_cu_01b91a78_357254cuda3std6ranges3__45__cpo9iter_moveE,@object
	.size		_ZN40_INTERNAL_d17f77ef_4_k_cu_01b91a78_357254cuda3std6ranges3__45__cpo9iter_moveE,(_ZN40_INTERNAL_d17f77ef_4_k_cu_01b91a78_357254cuda3std3__45__cpo5beginE - _ZN40_INTERNAL_d17f77ef_4_k_cu_01b91a78_357254cuda3std6ranges3__45__cpo9iter_moveE)
_ZN40_INTERNAL_d17f77ef_4_k_cu_01b91a78_357254cuda3std6ranges3__45__cpo9iter_moveE:
	.zero		1
	.type		_ZN40_INTERNAL_d17f77ef_4_k_cu_01b91a78_357254cuda3std3__45__cpo5beginE,@object
	.size		_ZN40_INTERNAL_d17f77ef_4_k_cu_01b91a78_357254cuda3std3__45__cpo5beginE,(_ZN40_INTERNAL_d17f77ef_4_k_cu_01b91a78_357254cuda3std3__442_GLOBAL__N__d17f77ef_4_k_cu_01b91a78_357256ignoreE - _ZN40_INTERNAL_d17f77ef_4_k_cu_01b91a78_357254cuda3std3__45__cpo5beginE)
_ZN40_INTERNAL_d17f77ef_4_k_cu_01b91a78_357254cuda3std3__45__cpo5beginE:
	.zero		1
	.type		_ZN40_INTERNAL_d17f77ef_4_k_cu_01b91a78_357254cuda3std3__442_GLOBAL__N__d17f77ef_4_k_cu_01b91a78_357256ignoreE,@object
	.size		_ZN40_INTERNAL_d17f77ef_4_k_cu_01b91a78_357254cuda3std3__442_GLOBAL__N__d17f77ef_4_k_cu_01b91a78_357256ignoreE,(_ZN40_INTERNAL_d17f77ef_4_k_cu_01b91a78_357254cute7productE - _ZN40_INTERNAL_d17f77ef_4_k_cu_01b91a78_357254cuda3std3__442_GLOBAL__N__d17f77ef_4_k_cu_01b91a78_357256ignoreE)
_ZN40_INTERNAL_d17f77ef_4_k_cu_01b91a78_357254cuda3std3__442_GLOBAL__N__d17f77ef_4_k_cu_01b91a78_357256ignoreE:
	.zero		1
	.type		_ZN40_INTERNAL_d17f77ef_4_k_cu_01b91a78_357254cute7productE,@object
	.size		_ZN40_INTERNAL_d17f77ef_4_k_cu_01b91a78_357254cute7productE,(_ZN40_INTERNAL_d17f77ef_4_k_cu_01b91a78_357254cuda3std3__45__cpo3endE - _ZN40_INTERNAL_d17f77ef_4_k_cu_01b91a78_357254cute7productE)
_ZN40_INTERNAL_d17f77ef_4_k_cu_01b91a78_357254cute7productE:
	.zero		1
	.type		_ZN40_INTERNAL_d17f77ef_4_k_cu_01b91a78_357254cuda3std3__45__cpo3endE,@object
	.size		_ZN40_INTERNAL_d17f77ef_4_k_cu_01b91a78_357254cuda3std3__45__cpo3endE,(_ZN40_INTERNAL_d17f77ef_4_k_cu_01b91a78_357254cuda3std3__419piecewise_constructE - _ZN40_INTERNAL_d17f77ef_4_k_cu_01b91a78_357254cuda3std3__45__cpo3endE)
_ZN40_INTERNAL_d17f77ef_4_k_cu_01b91a78_357254cuda3std3__45__cpo3endE:
	.zero		1
	.type		_ZN40_INTERNAL_d17f77ef_4_k_cu_01b91a78_357254cuda3std3__419piecewise_constructE,@object
	.size		_ZN40_INTERNAL_d17f77ef_4_k_cu_01b91a78_357254cuda3std3__419piecewise_constructE,(_ZN40_INTERNAL_d17f77ef_4_k_cu_01b91a78_357254cuda3std3__45__cpo4cendE - _ZN40_INTERNAL_d17f77ef_4_k_cu_01b91a78_357254cuda3std3__419piecewise_constructE)
_ZN40_INTERNAL_d17f77ef_4_k_cu_01b91a78_357254cuda3std3__419piecewise_constructE:
	.zero		1
	.type		_ZN40_INTERNAL_d17f77ef_4_k_cu_01b91a78_357254cuda3std3__45__cpo4cendE,@object
	.size		_ZN40_INTERNAL_d17f77ef_4_k_cu_01b91a78_357254cuda3std3__45__cpo4cendE,(_ZN40_INTERNAL_d17f77ef_4_k_cu_01b91a78_357254cuda3std6ranges3__45__cpo4swapE - _ZN40_INTERNAL_d17f77ef_4_k_cu_01b91a78_357254cuda3std3__45__cpo4cendE)
_ZN40_INTERNAL_d17f77ef_4_k_cu_01b91a78_357254cuda3std3__45__cpo4cendE:
	.zero		1
	.type		_ZN40_INTERNAL_d17f77ef_4_k_cu_01b91a78_357254cuda3std6ranges3__45__cpo4swapE,@object
	.size		_ZN40_INTERNAL_d17f77ef_4_k_cu_01b91a78_357254cuda3std6ranges3__45__cpo4swapE,(.L_10 - _ZN40_INTERNAL_d17f77ef_4_k_cu_01b91a78_357254cuda3std6ranges3__45__cpo4swapE)
_ZN40_INTERNAL_d17f77ef_4_k_cu_01b91a78_357254cuda3std6ranges3__45__cpo4swapE:
	.zero		1
.L_10:


//--------------------- .nv.constant0._ZN7cutlass13device_kernelINS_4gemm6kernel13GemmUniversalIN4cute5tupleIJiiiiEEENS1_10collective13CollectiveMmaINS1_35MainloopSm100TmaUmmaWarpSpecializedILi7ELi2ELi4ENS5_IJNS4_1CILi4EEESB_NSA_ILi1EEEEEEEENS5_IJNSA_ILi128EEESF_NSA_ILi64EEEEEENS_6half_tENS5_IJSC_llEEESI_SJ_NS4_8TiledMMAINS4_8MMA_AtomIJNS4_26SM100_MMA_F16BF16_2x1SM_SSISI_SI_fLi128ELi128ELNS4_4UMMA5MajorE1ELSO_1ELNSN_7ScaleInE0ELSP_0EEEEEENS4_6LayoutINS5_IJSC_SC_SC_EEENS5_IJNSA_ILi0EEESU_SU_EEEEENS5_IJNS4_10UnderscoreESX_SX_EEEEENS4_28SM100_TMA_2SM_LOAD_MULTICASTENS4_14ComposedLayoutINS4_7SwizzleILi3ELi4ELi3EEENS4_18smem_ptr_flag_bitsILi16EEENSS_INS5_IJSG_NSA_ILi8EEEEEENS5_IJSC_SG_EEEEEEEvNS4_8identityES10_S1A_vS1B_EENS_8epilogue10collective18CollectiveEpilogueINS1D_23Sm100TmaWarpSpecializedILi4ELi2ELi16ELb1ELb0EEEJNS5_IJSG_SF_SG_EEENS5_IJNSS_ISG_SC_EENSS_INS5_IJNSA_ILi16EEENSA_ILi2EEEEEES18_EEEEESI_NS5_IJlSC_lEEESI_S1P_NS1D_6fusion15FusionCallbacksIS1H_NS1Q_17LinearCombinationISI_fSI_fLNS_15FloatRoundStyleE2EEES1I_S1O_JEEENS4_5SM1004TMEM4LOAD26SM100_TMEM_LOAD_32dp32b16xENS4_13SM90_TMA_LOADENS11_INS12_ILi1ELi4ELi3EEES15_NSS_INS5_IJS16_S1K_EEENS5_IJS1K_SC_EEEEEEENS4_39AutoVectorizingCopyWithAssumedAlignmentILi128EEENS4_14SM90_TMA_STOREES25_S27_S27_EEEvvEEEEvNT_6ParamsE --------------------------
	.section	.nv.constant0._ZN7cutlass13device_kernelINS_4gemm6kernel13GemmUniversalIN4cute5tupleIJiiiiEEENS1_10collective13CollectiveMmaINS1_35MainloopSm100TmaUmmaWarpSpecializedILi7ELi2ELi4ENS5_IJNS4_1CILi4EEESB_NSA_ILi1EEEEEEEENS5_IJNSA_ILi128EEESF_NSA_ILi64EEEEEENS_6half_tENS5_IJSC_llEEESI_SJ_NS4_8TiledMMAINS4_8MMA_AtomIJNS4_26SM100_MMA_F16BF16_2x1SM_SSISI_SI_fLi128ELi128ELNS4_4UMMA5MajorE1ELSO_1ELNSN_7ScaleInE0ELSP_0EEEEEENS4_6LayoutINS5_IJSC_SC_SC_EEENS5_IJNSA_ILi0EEESU_SU_EEEEENS5_IJNS4_10UnderscoreESX_SX_EEEEENS4_28SM100_TMA_2SM_LOAD_MULTICASTENS4_14ComposedLayoutINS4_7SwizzleILi3ELi4ELi3EEENS4_18smem_ptr_flag_bitsILi16EEENSS_INS5_IJSG_NSA_ILi8EEEEEENS5_IJSC_SG_EEEEEEEvNS4_8identityES10_S1A_vS1B_EENS_8epilogue10collective18CollectiveEpilogueINS1D_23Sm100TmaWarpSpecializedILi4ELi2ELi16ELb1ELb0EEEJNS5_IJSG_SF_SG_EEENS5_IJNSS_ISG_SC_EENSS_INS5_IJNSA_ILi16EEENSA_ILi2EEEEEES18_EEEEESI_NS5_IJlSC_lEEESI_S1P_NS1D_6fusion15FusionCallbacksIS1H_NS1Q_17LinearCombinationISI_fSI_fLNS_15FloatRoundStyleE2EEES1I_S1O_JEEENS4_5SM1004TMEM4LOAD26SM100_TMEM_LOAD_32dp32b16xENS4_13SM90_TMA_LOADENS11_INS12_ILi1ELi4ELi3EEES15_NSS_INS5_IJS16_S1K_EEENS5_IJS1K_SC_EEEEEEENS4_39AutoVectorizingCopyWithAssumedAlignmentILi128EEENS4_14SM90_TMA_STOREES25_S27_S27_EEEvvEEEEvNT_6ParamsE,"a",@progbits
	.sectionflags	@""
	.align	4
.nv.constant0._ZN7cutlass13device_kernelINS_4gemm6kernel13GemmUniversalIN4cute5tupleIJiiiiEEENS1_10collective13CollectiveMmaINS1_35MainloopSm100TmaUmmaWarpSpecializedILi7ELi2ELi4ENS5_IJNS4_1CILi4EEESB_NSA_ILi1EEEEEEEENS5_IJNSA_ILi128EEESF_NSA_ILi64EEEEEENS_6half_tENS5_IJSC_llEEESI_SJ_NS4_8TiledMMAINS4_8MMA_AtomIJNS4_26SM100_MMA_F16BF16_2x1SM_SSISI_SI_fLi128ELi128ELNS4_4UMMA5MajorE1ELSO_1ELNSN_7ScaleInE0ELSP_0EEEEEENS4_6LayoutINS5_IJSC_SC_SC_EEENS5_IJNSA_ILi0EEESU_SU_EEEEENS5_IJNS4_10UnderscoreESX_SX_EEEEENS4_28SM100_TMA_2SM_LOAD_MULTICASTENS4_14ComposedLayoutINS4_7SwizzleILi3ELi4ELi3EEENS4_18smem_ptr_flag_bitsILi16EEENSS_INS5_IJSG_NSA_ILi8EEEEEENS5_IJSC_SG_EEEEEEEvNS4_8identityES10_S1A_vS1B_EENS_8epilogue10collective18CollectiveEpilogueINS1D_23Sm100TmaWarpSpecializedILi4ELi2ELi16ELb1ELb0EEEJNS5_IJSG_SF_SG_EEENS5_IJNSS_ISG_SC_EENSS_INS5_IJNSA_ILi16EEENSA_ILi2EEEEEES18_EEEEESI_NS5_IJlSC_lEEESI_S1P_NS1D_6fusion15FusionCallbacksIS1H_NS1Q_17LinearCombinationISI_fSI_fLNS_15FloatRoundStyleE2EEES1I_S1O_JEEENS4_5SM1004TMEM4LOAD26SM100_TMEM_LOAD_32dp32b16xENS4_13SM90_TMA_LOADENS11_INS12_ILi1ELi4ELi3EEES15_NSS_INS5_IJS16_S1K_EEENS5_IJS1K_SC_EEEEEEENS4_39AutoVectorizingCopyWithAssumedAlignmentILi128EEENS4_14SM90_TMA_STOREES25_S27_S27_EEEvvEEEEvNT_6ParamsE:
	.zero		2944


//--------------------- SYMBOLS --------------------------

	.type		.nv.reservedSmem.offset0,@object
	.size		.nv.reservedSmem.offset0,0x4
	.type		.nv.reservedSmem.cap,@object
	.size		.nv.reservedSmem.cap,0x4
	.type		__assertfail,@function
